	.target	sm_90a

	.elftype	@"ET_EXEC"


//--------------------- .note.nv.tkinfo           --------------------------
	.section	.note.nv.tkinfo,"",@"SHT_NOTE"
	.sectionflags	@"SHF_NOTE_NV_TKINFO"
	.tkinfo
        /*0018*/ 	.word	0x00000002
        /*0030*/ 	.string	""
        /*0030*/ 	.string	"ptxas"
        /*0030*/ 	.string	"Cuda compilation tools, release 13.0, V13.0.88"
        /*0030*/ 	.string	"Build cuda_13.0.r13.0/compiler.36424714_0"
        /*0030*/ 	.string	"-arch sm_90a -m 64 "



//--------------------- .note.nv.cuinfo           --------------------------
	.section	.note.nv.cuinfo,"",@"SHT_NOTE"
	.sectionflags	@"SHF_NOTE_NV_CUINFO"
        /*0018*/ 	.short	0x0002
        /*001a*/ 	.short	0x005a
        /*001c*/ 	.short	0x0082
	.zero		2


//--------------------- .nv.info                  --------------------------
	.section	.nv.info,"",@"SHT_CUDA_INFO"
	.align	4


	//----- nvinfo : EIATTR_REGCOUNT
	.align		4
        /*0000*/ 	.byte	0x04, 0x2f
        /*0002*/ 	.short	(.L_12 - .L_11)
	.align		4
.L_11:
        /*0004*/ 	.word	index@(_ZN7cutlass13device_kernelINS_4gemm6kernel13GemmUniversalIN4cute5tupleIJiiiiEEENS1_10collective13CollectiveMmaINS1_37MainloopSm90TmaGmmaWarpSpecializedFP8ILi4ENS5_IJNS4_1CILi1EEENSA_ILi2EEESB_EEENS1_35KernelTmaWarpSpecializedCooperativeEEENS5_IJNSA_ILi128EEENSA_ILi64EEESG_EEENS_12float_e4m3_tENS5_IJlSB_lEEESJ_SK_NS4_8TiledMMAINS4_8MMA_AtomIJNS4_4SM904GMMA30MMA_64x64x32_F32E4M3E4M3_SS_TNILNSO_7ScaleInE1ELSQ_1EEEEEENS4_6LayoutINS5_IJSC_SB_SB_EEENS5_IJSB_NSA_ILi0EEESV_EEEEENS5_IJNS4_10UnderscoreESY_SY_EEEEENS4_23SM90_TMA_LOAD_MULTICASTENS4_14ComposedLayoutINS4_7SwizzleILi3ELi4ELi3EEENS4_18smem_ptr_flag_bitsILi8EEENST_INS5_IJNSA_ILi8EEESG_EEENS5_IJSG_SB_EEEEEEEvNS4_8identityENS4_13SM90_TMA_LOADES1B_vS1C_EENS_8epilogue10collective6detail29Sm90TmaWarpSpecializedAdapterINS1G_15DefaultEpilogueISJ_SK_SK_NS1F_6thread17LinearCombinationISJ_Li1EffLNS1K_9ScaleType4KindE0ELNS_15FloatRoundStyleE2ESJ_EENS1_15EpilogueDefaultEEEEEvvEEEEvNT_6ParamsE)
        /*0008*/ 	.word	0x000000a8


	//----- nvinfo : EIATTR_FRAME_SIZE
	.align		4
.L_12:
        /*000c*/ 	.byte	0x04, 0x11
        /*000e*/ 	.short	(.L_14 - .L_13)
	.align		4
.L_13:
        /*0010*/ 	.word	index@(_ZN7cutlass13device_kernelINS_4gemm6kernel13GemmUniversalIN4cute5tupleIJiiiiEEENS1_10collective13CollectiveMmaINS1_37MainloopSm90TmaGmmaWarpSpecializedFP8ILi4ENS5_IJNS4_1CILi1EEENSA_ILi2EEESB_EEENS1_35KernelTmaWarpSpecializedCooperativeEEENS5_IJNSA_ILi128EEENSA_ILi64EEESG_EEENS_12float_e4m3_tENS5_IJlSB_lEEESJ_SK_NS4_8TiledMMAINS4_8MMA_AtomIJNS4_4SM904GMMA30MMA_64x64x32_F32E4M3E4M3_SS_TNILNSO_7ScaleInE1ELSQ_1EEEEEENS4_6LayoutINS5_IJSC_SB_SB_EEENS5_IJSB_NSA_ILi0EEESV_EEEEENS5_IJNS4_10UnderscoreESY_SY_EEEEENS4_23SM90_TMA_LOAD_MULTICASTENS4_14ComposedLayoutINS4_7SwizzleILi3ELi4ELi3EEENS4_18smem_ptr_flag_bitsILi8EEENST_INS5_IJNSA_ILi8EEESG_EEENS5_IJSG_SB_EEEEEEEvNS4_8identityENS4_13SM90_TMA_LOADES1B_vS1C_EENS_8epilogue10collective6detail29Sm90TmaWarpSpecializedAdapterINS1G_15DefaultEpilogueISJ_SK_SK_NS1F_6thread17LinearCombinationISJ_Li1EffLNS1K_9ScaleType4KindE0ELNS_15FloatRoundStyleE2ESJ_EENS1_15EpilogueDefaultEEEEEvvEEEEvNT_6ParamsE)
        /*0014*/ 	.word	0x00000000


	//----- nvinfo : EIATTR_MIN_STACK_SIZE
	.align		4
.L_14:
        /*0018*/ 	.byte	0x04, 0x12
        /*001a*/ 	.short	(.L_16 - .L_15)
	.align		4
.L_15:
        /*001c*/ 	.word	index@(_ZN7cutlass13device_kernelINS_4gemm6kernel13GemmUniversalIN4cute5tupleIJiiiiEEENS1_10collective13CollectiveMmaINS1_37MainloopSm90TmaGmmaWarpSpecializedFP8ILi4ENS5_IJNS4_1CILi1EEENSA_ILi2EEESB_EEENS1_35KernelTmaWarpSpecializedCooperativeEEENS5_IJNSA_ILi128EEENSA_ILi64EEESG_EEENS_12float_e4m3_tENS5_IJlSB_lEEESJ_SK_NS4_8TiledMMAINS4_8MMA_AtomIJNS4_4SM904GMMA30MMA_64x64x32_F32E4M3E4M3_SS_TNILNSO_7ScaleInE1ELSQ_1EEEEEENS4_6LayoutINS5_IJSC_SB_SB_EEENS5_IJSB_NSA_ILi0EEESV_EEEEENS5_IJNS4_10UnderscoreESY_SY_EEEEENS4_23SM90_TMA_LOAD_MULTICASTENS4_14ComposedLayoutINS4_7SwizzleILi3ELi4ELi3EEENS4_18smem_ptr_flag_bitsILi8EEENST_INS5_IJNSA_ILi8EEESG_EEENS5_IJSG_SB_EEEEEEEvNS4_8identityENS4_13SM90_TMA_LOADES1B_vS1C_EENS_8epilogue10collective6detail29Sm90TmaWarpSpecializedAdapterINS1G_15DefaultEpilogueISJ_SK_SK_NS1F_6thread17LinearCombinationISJ_Li1EffLNS1K_9ScaleType4KindE0ELNS_15FloatRoundStyleE2ESJ_EENS1_15EpilogueDefaultEEEEEvvEEEEvNT_6ParamsE)
        /*0020*/ 	.word	0x00000000
.L_16:


//--------------------- .nv.compat                --------------------------
	.section	.nv.compat,"",@"SHT_CUDA_COMPAT_INFO"
	.align	4
        /*0000*/ 	.byte	0x02, 0x09, 0x01, 0x00, 0x02, 0x02, 0x04, 0x00, 0x02, 0x05, 0x05, 0x00, 0x03, 0x07, 0x01, 0x01
        /*0010*/ 	.byte	0x02, 0x03, 0x01, 0x00, 0x02, 0x06, 0x01, 0x00, 0x04, 0x0b, 0x08, 0x00, 0x00, 0x00, 0x00, 0x00
        /*0020*/ 	.byte	0x00, 0x00, 0x00, 0x00


//--------------------- .nv.info._ZN7cutlass13device_kernelINS_4gemm6kernel13GemmUniversalIN4cute5tupleIJiiiiEEENS1_10collective13CollectiveMmaINS1_37MainloopSm90TmaGmmaWarpSpecializedFP8ILi4ENS5_IJNS4_1CILi1EEENSA_ILi2EEESB_EEENS1_35KernelTmaWarpSpecializedCooperativeEEENS5_IJNSA_ILi128EEENSA_ILi64EEESG_EEENS_12float_e4m3_tENS5_IJlSB_lEEESJ_SK_NS4_8TiledMMAINS4_8MMA_AtomIJNS4_4SM904GMMA30MMA_64x64x32_F32E4M3E4M3_SS_TNILNSO_7ScaleInE1ELSQ_1EEEEEENS4_6LayoutINS5_IJSC_SB_SB_EEENS5_IJSB_NSA_ILi0EEESV_EEEEENS5_IJNS4_10UnderscoreESY_SY_EEEEENS4_23SM90_TMA_LOAD_MULTICASTENS4_14ComposedLayoutINS4_7SwizzleILi3ELi4ELi3EEENS4_18smem_ptr_flag_bitsILi8EEENST_INS5_IJNSA_ILi8EEESG_EEENS5_IJSG_SB_EEEEEEEvNS4_8identityENS4_13SM90_TMA_LOADES1B_vS1C_EENS_8epilogue10collective6detail29Sm90TmaWarpSpecializedAdapterINS1G_15DefaultEpilogueISJ_SK_SK_NS1F_6thread17LinearCombinationISJ_Li1EffLNS1K_9ScaleType4KindE0ELNS_15FloatRoundStyleE2ESJ_EENS1_15EpilogueDefaultEEEEEvvEEEEvNT_6ParamsE --------------------------
	.section	.nv.info._ZN7cutlass13device_kernelINS_4gemm6kernel13GemmUniversalIN4cute5tupleIJiiiiEEENS1_10collective13CollectiveMmaINS1_37MainloopSm90TmaGmmaWarpSpecializedFP8ILi4ENS5_IJNS4_1CILi1EEENSA_ILi2EEESB_EEENS1_35KernelTmaWarpSpecializedCooperativeEEENS5_IJNSA_ILi128EEENSA_ILi64EEESG_EEENS_12float_e4m3_tENS5_IJlSB_lEEESJ_SK_NS4_8TiledMMAINS4_8MMA_AtomIJNS4_4SM904GMMA30MMA_64x64x32_F32E4M3E4M3_SS_TNILNSO_7ScaleInE1ELSQ_1EEEEEENS4_6LayoutINS5_IJSC_SB_SB_EEENS5_IJSB_NSA_ILi0EEESV_EEEEENS5_IJNS4_10UnderscoreESY_SY_EEEEENS4_23SM90_TMA_LOAD_MULTICASTENS4_14ComposedLayoutINS4_7SwizzleILi3ELi4ELi3EEENS4_18smem_ptr_flag_bitsILi8EEENST_INS5_IJNSA_ILi8EEESG_EEENS5_IJSG_SB_EEEEEEEvNS4_8identityENS4_13SM90_TMA_LOADES1B_vS1C_EENS_8epilogue10collective6detail29Sm90TmaWarpSpecializedAdapterINS1G_15DefaultEpilogueISJ_SK_SK_NS1F_6thread17LinearCombinationISJ_Li1EffLNS1K_9ScaleType4KindE0ELNS_15FloatRoundStyleE2ESJ_EENS1_15EpilogueDefaultEEEEEvvEEEEvNT_6ParamsE,"",@"SHT_CUDA_INFO"
	.sectionflags	@""
	.align	4


	//----- nvinfo : EIATTR_CUDA_API_VERSION
	.align		4
        /*0000*/ 	.byte	0x04, 0x37
        /*0002*/ 	.short	(.L_18 - .L_17)
.L_17:
        /*0004*/ 	.word	0x00000082


	//----- nvinfo : EIATTR_KPARAM_INFO
	.align		4
.L_18:
        /*0008*/ 	.byte	0x04, 0x17
        /*000a*/ 	.short	(.L_20 - .L_19)
.L_19:
        /*000c*/ 	.word	0x00000000
        /*0010*/ 	.short	0x0000
        /*0012*/ 	.short	0x0070
        /*0014*/ 	.byte	0x00, 0xf0, 0x01, 0x10


	//----- nvinfo : EIATTR_SPARSE_MMA_MASK
	.align		4
.L_20:
        /*0018*/ 	.byte	0x03, 0x50
        /*001a*/ 	.short	0x0000


	//----- nvinfo : EIATTR_MAXREG_COUNT
	.align		4
        /*001c*/ 	.byte	0x03, 0x1b
        /*001e*/ 	.short	0x00a8


	//----- nvinfo : EIATTR_NUM_BARRIERS
	.align		4
        /*0020*/ 	.byte	0x02, 0x4c
        /*0022*/ 	.byte	0x01
	.zero		1


	//----- nvinfo : EIATTR_MERCURY_ISA_VERSION
	.align		4
        /*0024*/ 	.byte	0x03, 0x5f
        /*0026*/ 	.short	0x0101


	//----- nvinfo : EIATTR_INT_WARP_WIDE_INSTR_OFFSETS
	.align		4
        /*0028*/ 	.byte	0x04, 0x31
        /*002a*/ 	.short	(.L_22 - .L_21)


	//   ....[0]....
.L_21:
        /*002c*/ 	.word	0x00000440


	//   ....[1]....
        /*0030*/ 	.word	0x00000460


	//   ....[2]....
        /*0034*/ 	.word	0x00000630


	//   ....[3]....
        /*0038*/ 	.word	0x00002500


	//----- nvinfo : EIATTR_COOP_GROUP_MASK_REGIDS
	.align		4
.L_22:
        /*003c*/ 	.byte	0x04, 0x29
        /*003e*/ 	.short	(.L_24 - .L_23)


	//   ....[0]....
.L_23:
        /*0040*/ 	.word	0xffffffff


	//   ....[1]....
        /*0044*/ 	.word	0xffffffff


	//   ....[2]....
        /*0048*/ 	.word	0xffffffff


	//   ....[3]....
        /*004c*/ 	.word	0xffffffff


	//   ....[4]....
        /*0050*/ 	.word	0xffffffff


	//   ....[5]....
        /*0054*/ 	.word	0xffffffff


	//----- nvinfo : EIATTR_COOP_GROUP_INSTR_OFFSETS
	.align		4
.L_24:
        /*0058*/ 	.byte	0x04, 0x28
        /*005a*/ 	.short	(.L_26 - .L_25)


	//   ....[0]....
.L_25:
        /*005c*/ 	.word	0x00000060


	//   ....[1]....
        /*0060*/ 	.word	0x00000070


	//   ....[2]....
        /*0064*/ 	.word	0x00000130


	//   ....[3]....
        /*0068*/ 	.word	0x000002c0


	//   ....[4]....
        /*006c*/ 	.word	0x00000770


	//   ....[5]....
        /*0070*/ 	.word	0x000011e0


	//----- nvinfo : EIATTR_REG_RECONFIG
	.align		4
.L_26:
        /*0074*/ 	.byte	0x01, 0x54
	.zero		2


	//----- nvinfo : EIATTR_MBARRIER_INSTR_OFFSETS
	.align		4
        /*0078*/ 	.byte	0x04, 0x39
        /*007a*/ 	.short	(.L_28 - .L_27)


	//   ....[0]....
.L_27:
        /*007c*/ 	.word	0x00000230
        /*0080*/ 	.word	0x000000ff
        /*0084*/ 	.word	0x00000000
        /*0088*/ 	.short	0x0100
        /*008a*/ 	.byte	0x08
	.zero		1


	//   ....[1]....
        /*008c*/ 	.word	0x00000240
        /*0090*/ 	.word	0x000000ff
        /*0094*/ 	.word	0x00000020
        /*0098*/ 	.short	0x0100
        /*009a*/ 	.byte	0x08
	.zero		1


	//   ....[2]....
        /*009c*/ 	.word	0x00000250
        /*00a0*/ 	.word	0x000000ff
        /*00a4*/ 	.word	0x00000008
        /*00a8*/ 	.short	0x0100
        /*00aa*/ 	.byte	0x08
	.zero		1


	//   ....[3]....
        /*00ac*/ 	.word	0x00000260
        /*00b0*/ 	.word	0x000000ff
        /*00b4*/ 	.word	0x00000028
        /*00b8*/ 	.short	0x0100
        /*00ba*/ 	.byte	0x08
	.zero		1


	//   ....[4]....
        /*00bc*/ 	.word	0x00000270
        /*00c0*/ 	.word	0x000000ff
        /*00c4*/ 	.word	0x00000010
        /*00c8*/ 	.short	0x0100
        /*00ca*/ 	.byte	0x08
	.zero		1


	//   ....[5]....
        /*00cc*/ 	.word	0x00000280
        /*00d0*/ 	.word	0x000000ff
        /*00d4*/ 	.word	0x00000030
        /*00d8*/ 	.short	0x0100
        /*00da*/ 	.byte	0x08
	.zero		1


	//   ....[6]....
        /*00dc*/ 	.word	0x00000290
        /*00e0*/ 	.word	0x000000ff
        /*00e4*/ 	.word	0x00000018
        /*00e8*/ 	.short	0x0100
        /*00ea*/ 	.byte	0x08
	.zero		1


	//   ....[7]....
        /*00ec*/ 	.word	0x000002a0
        /*00f0*/ 	.word	0x000000ff
        /*00f4*/ 	.word	0x00000038
        /*00f8*/ 	.short	0x0100
        /*00fa*/ 	.byte	0x08
	.zero		1


	//   ....[8]....
        /*00fc*/ 	.word	0x000006c0
        /*0100*/ 	.word	0x000000ff
        /*0104*/ 	.word	0x00000050
        /*0108*/ 	.short	0x0100
        /*010a*/ 	.byte	0x06
	.zero		1


	//   ....[9]....
        /*010c*/ 	.word	0x00000720
        /*0110*/ 	.word	0x000000ff
        /*0114*/ 	.word	0x00000058
        /*0118*/ 	.short	0x0100
        /*011a*/ 	.byte	0x06
	.zero		1


	//   ....[10]....
        /*011c*/ 	.word	0x00001500
        /*0120*/ 	.word	0x000000ff
        /*0124*/ 	.word	0x00000000
        /*0128*/ 	.short	0x010a
        /*012a*/ 	.byte	0x06
	.zero		1


	//   ....[11]....
        /*012c*/ 	.word	0x00001540
        /*0130*/ 	.word	0x000000ff
        /*0134*/ 	.word	0x00000000
        /*0138*/ 	.short	0x010a
        /*013a*/ 	.byte	0x06
	.zero		1


	//   ....[12]....
        /*013c*/ 	.word	0x00001c20
        /*0140*/ 	.word	0x000000ff
        /*0144*/ 	.word	0x00000000
        /*0148*/ 	.short	0x010a
        /*014a*/ 	.byte	0x0c
	.zero		1


	//   ....[13]....
        /*014c*/ 	.word	0x00001c60
        /*0150*/ 	.word	0x000000ff
        /*0154*/ 	.word	0x00000000
        /*0158*/ 	.short	0x010a
        /*015a*/ 	.byte	0x0c
	.zero		1


	//   ....[14]....
        /*015c*/ 	.word	0x00002150
        /*0160*/ 	.word	0x00000008
        /*0164*/ 	.word	0x00000000
        /*0168*/ 	.short	0x0101
        /*016a*/ 	.byte	0x3f
	.zero		1


	//   ....[15]....
        /*016c*/ 	.word	0x000025b0
        /*0170*/ 	.word	0x00000006
        /*0174*/ 	.word	0x00000000
        /*0178*/ 	.short	0x0101
        /*017a*/ 	.byte	0x3f
	.zero		1


	//   ....[16]....
        /*017c*/ 	.word	0x00005e50
        /*0180*/ 	.word	0x00000014
        /*0184*/ 	.word	0x00000020
        /*0188*/ 	.short	0x010a
        /*018a*/ 	.byte	0x3f
	.zero		1


	//   ....[17]....
        /*018c*/ 	.word	0x00006200
        /*0190*/ 	.word	0x00000006
        /*0194*/ 	.word	0x00000058
        /*0198*/ 	.short	0x0101
        /*019a*/ 	.byte	0x3f
	.zero		1


	//   ....[18]....
        /*019c*/ 	.word	0x00006900
        /*01a0*/ 	.word	0x00000005
        /*01a4*/ 	.word	0x00000000
        /*01a8*/ 	.short	0x010a
        /*01aa*/ 	.byte	0x3f
	.zero		1


	//   ....[19]....
        /*01ac*/ 	.word	0x00006980
        /*01b0*/ 	.word	0x00000007
        /*01b4*/ 	.word	0x00000000
        /*01b8*/ 	.short	0x010a
        /*01ba*/ 	.byte	0x3f
	.zero		1


	//   ....[20]....
        /*01bc*/ 	.word	0x00006a10
        /*01c0*/ 	.word	0x00000006
        /*01c4*/ 	.word	0x00000000
        /*01c8*/ 	.short	0x010a
        /*01ca*/ 	.byte	0x3f
	.zero		1


	//   ....[21]....
        /*01cc*/ 	.word	0x00006aa0
        /*01d0*/ 	.word	0x00000003
        /*01d4*/ 	.word	0x00000000
        /*01d8*/ 	.short	0x010a
        /*01da*/ 	.byte	0x3f
	.zero		1


	//   ....[22]....
        /*01dc*/ 	.word	0x00006b10
        /*01e0*/ 	.word	0x00000007
        /*01e4*/ 	.word	0x00000000
        /*01e8*/ 	.short	0x010a
        /*01ea*/ 	.byte	0x3f
	.zero		1


	//   ....[23]....
        /*01ec*/ 	.word	0x00006b70
        /*01f0*/ 	.word	0x00000009
        /*01f4*/ 	.word	0x00000000
        /*01f8*/ 	.short	0x010a
        /*01fa*/ 	.byte	0x3f
	.zero		1


	//   ....[24]....
        /*01fc*/ 	.word	0x00006c40
        /*0200*/ 	.word	0x00000014
        /*0204*/ 	.word	0x00000020
        /*0208*/ 	.short	0x010a
        /*020a*/ 	.byte	0x3f
	.zero		1


	//   ....[25]....
        /*020c*/ 	.word	0x00006d10
        /*0210*/ 	.word	0x00000005
        /*0214*/ 	.word	0x00000000
        /*0218*/ 	.short	0x010a
        /*021a*/ 	.byte	0x3f
	.zero		1


	//   ....[26]....
        /*021c*/ 	.word	0x00006d60
        /*0220*/ 	.word	0x00000007
        /*0224*/ 	.word	0x00000000
        /*0228*/ 	.short	0x010a
        /*022a*/ 	.byte	0x3f
	.zero		1


	//   ....[27]....
        /*022c*/ 	.word	0x00006db0
        /*0230*/ 	.word	0x00000006
        /*0234*/ 	.word	0x00000000
        /*0238*/ 	.short	0x010a
        /*023a*/ 	.byte	0x3f
	.zero		1


	//----- nvinfo : EIATTR_NUM_MBARRIERS
	.align		4
.L_28:
        /*023c*/ 	.byte	0x03, 0x38
        /*023e*/ 	.short	0x000a


	//----- nvinfo : EIATTR_EXIT_INSTR_OFFSETS
	.align		4
        /*0240*/ 	.byte	0x04, 0x1c
        /*0242*/ 	.short	(.L_30 - .L_29)


	//   ....[0]....
.L_29:
        /*0244*/ 	.word	0x000008d0


	//   ....[1]....
        /*0248*/ 	.word	0x000010b0


	//   ....[2]....
        /*024c*/ 	.word	0x00005580


	//   ....[3]....
        /*0250*/ 	.word	0x00005ad0


	//   ....[4]....
        /*0254*/ 	.word	0x00006af0


	//----- nvinfo : EIATTR_MAX_THREADS
	.align		4
.L_30:
        /*0258*/ 	.byte	0x04, 0x05
        /*025a*/ 	.short	(.L_32 - .L_31)
.L_31:
        /*025c*/ 	.word	0x00000180
        /*0260*/ 	.word	0x00000001
        /*0264*/ 	.word	0x00000001


	//----- nvinfo : EIATTR_CRS_STACK_SIZE
	.align		4
.L_32:
        /*0268*/ 	.byte	0x04, 0x1e
        /*026a*/ 	.short	(.L_34 - .L_33)
.L_33:
        /*026c*/ 	.word	0x00000000


	//----- nvinfo : EIATTR_CBANK_PARAM_SIZE
	.align		4
.L_34:
        /*0270*/ 	.byte	0x03, 0x19
        /*0272*/ 	.short	0x0470


	//----- nvinfo : EIATTR_PARAM_CBANK
	.align		4
        /*0274*/ 	.byte	0x04, 0x0a
        /*0276*/ 	.short	(.L_36 - .L_35)
	.align		4
.L_35:
        /*0278*/ 	.word	index@(.nv.constant0._ZN7cutlass13device_kernelINS_4gemm6kernel13GemmUniversalIN4cute5tupleIJiiiiEEENS1_10collective13CollectiveMmaINS1_37MainloopSm90TmaGmmaWarpSpecializedFP8ILi4ENS5_IJNS4_1CILi1EEENSA_ILi2EEESB_EEENS1_35KernelTmaWarpSpecializedCooperativeEEENS5_IJNSA_ILi128EEENSA_ILi64EEESG_EEENS_12float_e4m3_tENS5_IJlSB_lEEESJ_SK_NS4_8TiledMMAINS4_8MMA_AtomIJNS4_4SM904GMMA30MMA_64x64x32_F32E4M3E4M3_SS_TNILNSO_7ScaleInE1ELSQ_1EEEEEENS4_6LayoutINS5_IJSC_SB_SB_EEENS5_IJSB_NSA_ILi0EEESV_EEEEENS5_IJNS4_10UnderscoreESY_SY_EEEEENS4_23SM90_TMA_LOAD_MULTICASTENS4_14ComposedLayoutINS4_7SwizzleILi3ELi4ELi3EEENS4_18smem_ptr_flag_bitsILi8EEENST_INS5_IJNSA_ILi8EEESG_EEENS5_IJSG_SB_EEEEEEEvNS4_8identityENS4_13SM90_TMA_LOADES1B_vS1C_EENS_8epilogue10collective6detail29Sm90TmaWarpSpecializedAdapterINS1G_15DefaultEpilogueISJ_SK_SK_NS1F_6thread17LinearCombinationISJ_Li1EffLNS1K_9ScaleType4KindE0ELNS_15FloatRoundStyleE2ESJ_EENS1_15EpilogueDefaultEEEEEvvEEEEvNT_6ParamsE)
        /*027c*/ 	.short	0x0210
        /*027e*/ 	.short	0x0470


	//----- nvinfo : EIATTR_SW_WAR
	.align		4
.L_36:
        /*0280*/ 	.byte	0x04, 0x36
        /*0282*/ 	.short	(.L_38 - .L_37)
.L_37:
        /*0284*/ 	.word	0x00000008
.L_38:


//--------------------- .nv.callgraph             --------------------------
	.section	.nv.callgraph,"",@"SHT_CUDA_CALLGRAPH"
	.align	4
	.sectionentsize	8
	.align		4
        /*0000*/ 	.word	0x00000000
	.align		4
        /*0004*/ 	.word	0xffffffff
	.align		4
        /*0008*/ 	.word	0x00000000
	.align		4
        /*000c*/ 	.word	0xfffffffe
	.align		4
        /*0010*/ 	.word	0x00000000
	.align		4
        /*0014*/ 	.word	0xfffffffd
	.align		4
        /*0018*/ 	.word	0x00000000
	.align		4
        /*001c*/ 	.word	0xfffffffc


//--------------------- .nv.constant4             --------------------------
	.section	.nv.constant4,"a",@progbits
	.align	8
	.align		8
.nv.constant4:
        /*0000*/ 	.dword	_ZN39_INTERNAL_75e3c3fa_4_k_cu_46cf9aa5_46884cuda3std3__45__cpo5beginE
	.align		8
        /*0008*/ 	.dword	_ZN39_INTERNAL_75e3c3fa_4_k_cu_46cf9aa5_46884cuda3std3__45__cpo3endE
	.align		8
        /*0010*/ 	.dword	_ZN39_INTERNAL_75e3c3fa_4_k_cu_46cf9aa5_46884cuda3std3__45__cpo6cbeginE
	.align		8
        /*0018*/ 	.dword	_ZN39_INTERNAL_75e3c3fa_4_k_cu_46cf9aa5_46884cuda3std3__45__cpo4cendE
	.align		8
        /*0020*/ 	.dword	_ZN39_INTERNAL_75e3c3fa_4_k_cu_46cf9aa5_46884cuda3std3__441_GLOBAL__N__75e3c3fa_4_k_cu_46cf9aa5_46886ignoreE
	.align		8
        /*0028*/ 	.dword	_ZN39_INTERNAL_75e3c3fa_4_k_cu_46cf9aa5_46884cuda3std3__419piecewise_constructE
	.align		8
        /*0030*/ 	.dword	_ZN39_INTERNAL_75e3c3fa_4_k_cu_46cf9aa5_46884cuda3std3__48in_placeE
	.align		8
        /*0038*/ 	.dword	_ZN39_INTERNAL_75e3c3fa_4_k_cu_46cf9aa5_46884cuda3std6ranges3__45__cpo4swapE
	.align		8
        /*0040*/ 	.dword	_ZN39_INTERNAL_75e3c3fa_4_k_cu_46cf9aa5_46884cuda3std6ranges3__45__cpo9iter_moveE
	.align		8
        /*0048*/ 	.dword	_ZN39_INTERNAL_75e3c3fa_4_k_cu_46cf9aa5_46884cute7productE
	.align		8
        /*0050*/ 	.dword	_ZN39_INTERNAL_75e3c3fa_4_k_cu_46cf9aa5_46884cute1_E


//--------------------- .text._ZN7cutlass13device_kernelINS_4gemm6kernel13GemmUniversalIN4cute5tupleIJiiiiEEENS1_10collective13CollectiveMmaINS1_37MainloopSm90TmaGmmaWarpSpecializedFP8ILi4ENS5_IJNS4_1CILi1EEENSA_ILi2EEESB_EEENS1_35KernelTmaWarpSpecializedCooperativeEEENS5_IJNSA_ILi128EEENSA_ILi64EEESG_EEENS_12float_e4m3_tENS5_IJlSB_lEEESJ_SK_NS4_8TiledMMAINS4_8MMA_AtomIJNS4_4SM904GMMA30MMA_64x64x32_F32E4M3E4M3_SS_TNILNSO_7ScaleInE1ELSQ_1EEEEEENS4_6LayoutINS5_IJSC_SB_SB_EEENS5_IJSB_NSA_ILi0EEESV_EEEEENS5_IJNS4_10UnderscoreESY_SY_EEEEENS4_23SM90_TMA_LOAD_MULTICASTENS4_14ComposedLayoutINS4_7SwizzleILi3ELi4ELi3EEENS4_18smem_ptr_flag_bitsILi8EEENST_INS5_IJNSA_ILi8EEESG_EEENS5_IJSG_SB_EEEEEEEvNS4_8identityENS4_13SM90_TMA_LOADES1B_vS1C_EENS_8epilogue10collective6detail29Sm90TmaWarpSpecializedAdapterINS1G_15DefaultEpilogueISJ_SK_SK_NS1F_6thread17LinearCombinationISJ_Li1EffLNS1K_9ScaleType4KindE0ELNS_15FloatRoundStyleE2ESJ_EENS1_15EpilogueDefaultEEEEEvvEEEEvNT_6ParamsE --------------------------
	.section	.text._ZN7cutlass13device_kernelINS_4gemm6kernel13GemmUniversalIN4cute5tupleIJiiiiEEENS1_10collective13CollectiveMmaINS1_37MainloopSm90TmaGmmaWarpSpecializedFP8ILi4ENS5_IJNS4_1CILi1EEENSA_ILi2EEESB_EEENS1_35KernelTmaWarpSpecializedCooperativeEEENS5_IJNSA_ILi128EEENSA_ILi64EEESG_EEENS_12float_e4m3_tENS5_IJlSB_lEEESJ_SK_NS4_8TiledMMAINS4_8MMA_AtomIJNS4_4SM904GMMA30MMA_64x64x32_F32E4M3E4M3_SS_TNILNSO_7ScaleInE1ELSQ_1EEEEEENS4_6LayoutINS5_IJSC_SB_SB_EEENS5_IJSB_NSA_ILi0EEESV_EEEEENS5_IJNS4_10UnderscoreESY_SY_EEEEENS4_23SM90_TMA_LOAD_MULTICASTENS4_14ComposedLayoutINS4_7SwizzleILi3ELi4ELi3EEENS4_18smem_ptr_flag_bitsILi8EEENST_INS5_IJNSA_ILi8EEESG_EEENS5_IJSG_SB_EEEEEEEvNS4_8identityENS4_13SM90_TMA_LOADES1B_vS1C_EENS_8epilogue10collective6detail29Sm90TmaWarpSpecializedAdapterINS1G_15DefaultEpilogueISJ_SK_SK_NS1F_6thread17LinearCombinationISJ_Li1EffLNS1K_9ScaleType4KindE0ELNS_15FloatRoundStyleE2ESJ_EENS1_15EpilogueDefaultEEEEEvvEEEEvNT_6ParamsE,"ax",@progbits
	.align	128
.text._ZN7cutlass13device_kernelINS_4gemm6kernel13GemmUniversalIN4cute5tupleIJiiiiEEENS1_10collective13CollectiveMmaINS1_37MainloopSm90TmaGmmaWarpSpecializedFP8ILi4ENS5_IJNS4_1CILi1EEENSA_ILi2EEESB_EEENS1_35KernelTmaWarpSpecializedCooperativeEEENS5_IJNSA_ILi128EEENSA_ILi64EEESG_EEENS_12float_e4m3_tENS5_IJlSB_lEEESJ_SK_NS4_8TiledMMAINS4_8MMA_AtomIJNS4_4SM904GMMA30MMA_64x64x32_F32E4M3E4M3_SS_TNILNSO_7ScaleInE1ELSQ_1EEEEEENS4_6LayoutINS5_IJSC_SB_SB_EEENS5_IJSB_NSA_ILi0EEESV_EEEEENS5_IJNS4_10UnderscoreESY_SY_EEEEENS4_23SM90_TMA_LOAD_MULTICASTENS4_14ComposedLayoutINS4_7SwizzleILi3ELi4ELi3EEENS4_18smem_ptr_flag_bitsILi8EEENST_INS5_IJNSA_ILi8EEESG_EEENS5_IJSG_SB_EEEEEEEvNS4_8identityENS4_13SM90_TMA_LOADES1B_vS1C_EENS_8epilogue10collective6detail29Sm90TmaWarpSpecializedAdapterINS1G_15DefaultEpilogueISJ_SK_SK_NS1F_6thread17LinearCombinationISJ_Li1EffLNS1K_9ScaleType4KindE0ELNS_15FloatRoundStyleE2ESJ_EENS1_15EpilogueDefaultEEEEEvvEEEEvNT_6ParamsE:
        .type           _ZN7cutlass13device_kernelINS_4gemm6kernel13GemmUniversalIN4cute5tupleIJiiiiEEENS1_10collective13CollectiveMmaINS1_37MainloopSm90TmaGmmaWarpSpecializedFP8ILi4ENS5_IJNS4_1CILi1EEENSA_ILi2EEESB_EEENS1_35KernelTmaWarpSpecializedCooperativeEEENS5_IJNSA_ILi128EEENSA_ILi64EEESG_EEENS_12float_e4m3_tENS5_IJlSB_lEEESJ_SK_NS4_8TiledMMAINS4_8MMA_AtomIJNS4_4SM904GMMA30MMA_64x64x32_F32E4M3E4M3_SS_TNILNSO_7ScaleInE1ELSQ_1EEEEEENS4_6LayoutINS5_IJSC_SB_SB_EEENS5_IJSB_NSA_ILi0EEESV_EEEEENS5_IJNS4_10UnderscoreESY_SY_EEEEENS4_23SM90_TMA_LOAD_MULTICASTENS4_14ComposedLayoutINS4_7SwizzleILi3ELi4ELi3EEENS4_18smem_ptr_flag_bitsILi8EEENST_INS5_IJNSA_ILi8EEESG_EEENS5_IJSG_SB_EEEEEEEvNS4_8identityENS4_13SM90_TMA_LOADES1B_vS1C_EENS_8epilogue10collective6detail29Sm90TmaWarpSpecializedAdapterINS1G_15DefaultEpilogueISJ_SK_SK_NS1F_6thread17LinearCombinationISJ_Li1EffLNS1K_9ScaleType4KindE0ELNS_15FloatRoundStyleE2ESJ_EENS1_15EpilogueDefaultEEEEEvvEEEEvNT_6ParamsE,@function
        .size           _ZN7cutlass13device_kernelINS_4gemm6kernel13GemmUniversalIN4cute5tupleIJiiiiEEENS1_10collective13CollectiveMmaINS1_37MainloopSm90TmaGmmaWarpSpecializedFP8ILi4ENS5_IJNS4_1CILi1EEENSA_ILi2EEESB_EEENS1_35KernelTmaWarpSpecializedCooperativeEEENS5_IJNSA_ILi128EEENSA_ILi64EEESG_EEENS_12float_e4m3_tENS5_IJlSB_lEEESJ_SK_NS4_8TiledMMAINS4_8MMA_AtomIJNS4_4SM904GMMA30MMA_64x64x32_F32E4M3E4M3_SS_TNILNSO_7ScaleInE1ELSQ_1EEEEEENS4_6LayoutINS5_IJSC_SB_SB_EEENS5_IJSB_NSA_ILi0EEESV_EEEEENS5_IJNS4_10UnderscoreESY_SY_EEEEENS4_23SM90_TMA_LOAD_MULTICASTENS4_14ComposedLayoutINS4_7SwizzleILi3ELi4ELi3EEENS4_18smem_ptr_flag_bitsILi8EEENST_INS5_IJNSA_ILi8EEESG_EEENS5_IJSG_SB_EEEEEEEvNS4_8identityENS4_13SM90_TMA_LOADES1B_vS1C_EENS_8epilogue10collective6detail29Sm90TmaWarpSpecializedAdapterINS1G_15DefaultEpilogueISJ_SK_SK_NS1F_6thread17LinearCombinationISJ_Li1EffLNS1K_9ScaleType4KindE0ELNS_15FloatRoundStyleE2ESJ_EENS1_15EpilogueDefaultEEEEEvvEEEEvNT_6ParamsE,(.L_x_140 - _ZN7cutlass13device_kernelINS_4gemm6kernel13GemmUniversalIN4cute5tupleIJiiiiEEENS1_10collective13CollectiveMmaINS1_37MainloopSm90TmaGmmaWarpSpecializedFP8ILi4ENS5_IJNS4_1CILi1EEENSA_ILi2EEESB_EEENS1_35KernelTmaWarpSpecializedCooperativeEEENS5_IJNSA_ILi128EEENSA_ILi64EEESG_EEENS_12float_e4m3_tENS5_IJlSB_lEEESJ_SK_NS4_8TiledMMAINS4_8MMA_AtomIJNS4_4SM904GMMA30MMA_64x64x32_F32E4M3E4M3_SS_TNILNSO_7ScaleInE1ELSQ_1EEEEEENS4_6LayoutINS5_IJSC_SB_SB_EEENS5_IJSB_NSA_ILi0EEESV_EEEEENS5_IJNS4_10UnderscoreESY_SY_EEEEENS4_23SM90_TMA_LOAD_MULTICASTENS4_14ComposedLayoutINS4_7SwizzleILi3ELi4ELi3EEENS4_18smem_ptr_flag_bitsILi8EEENST_INS5_IJNSA_ILi8EEESG_EEENS5_IJSG_SB_EEEEEEEvNS4_8identityENS4_13SM90_TMA_LOADES1B_vS1C_EENS_8epilogue10collective6detail29Sm90TmaWarpSpecializedAdapterINS1G_15DefaultEpilogueISJ_SK_SK_NS1F_6thread17LinearCombinationISJ_Li1EffLNS1K_9ScaleType4KindE0ELNS_15FloatRoundStyleE2ESJ_EENS1_15EpilogueDefaultEEEEEvvEEEEvNT_6ParamsE)
        .other          _ZN7cutlass13device_kernelINS_4gemm6kernel13GemmUniversalIN4cute5tupleIJiiiiEEENS1_10collective13CollectiveMmaINS1_37MainloopSm90TmaGmmaWarpSpecializedFP8ILi4ENS5_IJNS4_1CILi1EEENSA_ILi2EEESB_EEENS1_35KernelTmaWarpSpecializedCooperativeEEENS5_IJNSA_ILi128EEENSA_ILi64EEESG_EEENS_12float_e4m3_tENS5_IJlSB_lEEESJ_SK_NS4_8TiledMMAINS4_8MMA_AtomIJNS4_4SM904GMMA30MMA_64x64x32_F32E4M3E4M3_SS_TNILNSO_7ScaleInE1ELSQ_1EEEEEENS4_6LayoutINS5_IJSC_SB_SB_EEENS5_IJSB_NSA_ILi0EEESV_EEEEENS5_IJNS4_10UnderscoreESY_SY_EEEEENS4_23SM90_TMA_LOAD_MULTICASTENS4_14ComposedLayoutINS4_7SwizzleILi3ELi4ELi3EEENS4_18smem_ptr_flag_bitsILi8EEENST_INS5_IJNSA_ILi8EEESG_EEENS5_IJSG_SB_EEEEEEEvNS4_8identityENS4_13SM90_TMA_LOADES1B_vS1C_EENS_8epilogue10collective6detail29Sm90TmaWarpSpecializedAdapterINS1G_15DefaultEpilogueISJ_SK_SK_NS1F_6thread17LinearCombinationISJ_Li1EffLNS1K_9ScaleType4KindE0ELNS_15FloatRoundStyleE2ESJ_EENS1_15EpilogueDefaultEEEEEvvEEEEvNT_6ParamsE,@"STO_CUDA_ENTRY STV_DEFAULT"
_ZN7cutlass13device_kernelINS_4gemm6kernel13GemmUniversalIN4cute5tupleIJiiiiEEENS1_10collective13CollectiveMmaINS1_37MainloopSm90TmaGmmaWarpSpecializedFP8ILi4ENS5_IJNS4_1CILi1EEENSA_ILi2EEESB_EEENS1_35KernelTmaWarpSpecializedCooperativeEEENS5_IJNSA_ILi128EEENSA_ILi64EEESG_EEENS_12float_e4m3_tENS5_IJlSB_lEEESJ_SK_NS4_8TiledMMAINS4_8MMA_AtomIJNS4_4SM904GMMA30MMA_64x64x32_F32E4M3E4M3_SS_TNILNSO_7ScaleInE1ELSQ_1EEEEEENS4_6LayoutINS5_IJSC_SB_SB_EEENS5_IJSB_NSA_ILi0EEESV_EEEEENS5_IJNS4_10UnderscoreESY_SY_EEEEENS4_23SM90_TMA_LOAD_MULTICASTENS4_14ComposedLayoutINS4_7SwizzleILi3ELi4ELi3EEENS4_18smem_ptr_flag_bitsILi8EEENST_INS5_IJNSA_ILi8EEESG_EEENS5_IJSG_SB_EEEEEEEvNS4_8identityENS4_13SM90_TMA_LOADES1B_vS1C_EENS_8epilogue10collective6detail29Sm90TmaWarpSpecializedAdapterINS1G_15DefaultEpilogueISJ_SK_SK_NS1F_6thread17LinearCombinationISJ_Li1EffLNS1K_9ScaleType4KindE0ELNS_15FloatRoundStyleE2ESJ_EENS1_15EpilogueDefaultEEEEEvvEEEEvNT_6ParamsE:
[----:B------:R-:W-:Y:S01]  /*0000*/  LDC R1, c[0x0][0x28] ;  /* 0x00000a00ff017b82 */ /* 0x000fe20000000800 */
[----:B------:R-:W0:Y:S01]  /*0010*/  S2R R0, SR_TID.X ;  /* 0x0000000000007919 */ /* 0x000e220000002100 */
[----:B------:R-:W-:Y:S01]  /*0020*/  ELECT P0, URZ, PT ;  /* 0x00000000003f782f */ /* 0x000fe20003800000 */
[----:B------:R-:W-:Y:S01]  /*0030*/  BSSY B0, `(.L_x_0) ;  /* 0x000000f000007945 */ /* 0x000fe20003800000 */
[--C-:B0-----:R-:W-:Y:S02]  /*0040*/  SHF.R.U32.HI R2, RZ, 0x5, R0.reuse ;  /* 0x00000005ff027819 */ /* 0x101fe40000011600 */
[----:B------:R-:W-:-:S03]  /*0050*/  SHF.R.U32.HI R3, RZ, 0x7, R0 ;  /* 0x00000007ff037819 */ /* 0x000fc60000011600 */
[----:B------:R-:W0:Y:S04]  /*0060*/  SHFL.IDX PT, R6, R2, RZ, 0x1f ;  /* 0x00001fff02067589 */ /* 0x000e2800000e0000 */
[----:B------:R1:W2:Y:S01]  /*0070*/  SHFL.IDX PT, R4, R3, RZ, 0x1f ;  /* 0x00001fff03047589 */ /* 0x0002a200000e0000 */
[----:B0-----:R-:W-:-:S13]  /*0080*/  ISETP.NE.OR P0, PT, R6, RZ, !P0 ;  /* 0x000000ff0600720c */ /* 0x001fda0004705670 */
[----:B-12---:R-:W-:Y:S05]  /*0090*/  @P0 BRA `(.L_x_1) ;  /* 0x0000000000200947 */ /* 0x006fea0003800000 */
[----:B------:R-:W-:Y:S02]  /*00a0*/  ULDC.64 UR4, c[0x0][0x198] ;  /* 0x0000660000047ab9 */ /* 0x000fe40000000a00 */
[----:B------:R-:W-:Y:S02]  /*00b0*/  UIADD3 UR6, UP0, UR4, 0xf0, URZ ;  /* 0x000000f004067890 */ /* 0x000fe4000ff1e03f */
[----:B------:R-:W-:Y:S02]  /*00c0*/  UIADD3 UR4, UP1, UR4, 0x1f0, URZ ;  /* 0x000001f004047890 */ /* 0x000fe4000ff3e03f */
[----:B------:R-:W-:Y:S02]  /*00d0*/  UIADD3.X UR7, URZ, UR5, URZ, UP0, !UPT ;  /* 0x000000053f077290 */ /* 0x000fe400087fe43f */
[----:B------:R-:W-:-:S07]  /*00e0*/  UIADD3.X UR5, URZ, UR5, URZ, UP1, !UPT ;  /* 0x000000053f057290 */ /* 0x000fce0008ffe43f */
[----:B------:R0:W-:Y:S02]  /*00f0*/  UTMACCTL.PF [UR6] ;  /* 0x00000000060079b9 */ /* 0x0001e40008040000 */
[----:B------:R0:W-:Y:S02]  /*0100*/  UTMACCTL.PF [UR4] ;  /* 0x00000000040079b9 */ /* 0x0001e40008040000 */
[----:B0-----:R-:W-:Y:S01]  /*0110*/  NOP ;  /* 0x0000000000007918 */ /* 0x001fe20000000000 */
.L_x_1:
[----:B------:R-:W-:Y:S05]  /*0120*/  BSYNC B0 ;  /* 0x0000000000007941 */ /* 0x000fea0003800000 */
.L_x_0:
[----:B------:R-:W0:Y:S02]  /*0130*/  SHFL.IDX PT, R3, R2, RZ, 0x1f ;  /* 0x00001fff02037589 */ /* 0x000e2400000e0000 */
[----:B0-----:R-:W-:-:S13]  /*0140*/  ISETP.NE.AND P0, PT, R3, RZ, PT ;  /* 0x000000ff0300720c */ /* 0x001fda0003f05270 */
[----:B------:R-:W-:Y:S05]  /*0150*/  @P0 BRA `(.L_x_2) ;  /* 0x0000000000580947 */ /* 0x000fea0003800000 */
[----:B------:R-:W0:Y:S01]  /*0160*/  S2UR UR8, SR_CgaCtaId ;  /* 0x00000000000879c3 */ /* 0x000e220000008800 */
[----:B------:R-:W-:Y:S01]  /*0170*/  UMOV UR4, 0x400 ;  /* 0x0000040000047882 */ /* 0x000fe20000000000 */
[----:B------:R-:W-:Y:S01]  /*0180*/  UMOV UR5, 0x1 ;  /* 0x0000000100057882 */ /* 0x000fe20000000000 */
[----:B------:R-:W-:Y:S01]  /*0190*/  UMOV UR6, 0x4 ;  /* 0x0000000400067882 */ /* 0x000fe20000000000 */
[----:B------:R-:W-:Y:S01]  /*01a0*/  ELECT P0, URZ, PT ;  /* 0x00000000003f782f */ /* 0x000fe20003800000 */
[----:B------:R-:W-:-:S04]  /*01b0*/  UIADD3 UR6, -UR6, 0x100000, URZ ;  /* 0x0010000006067890 */ /* 0x000fc8000fffe13f */
[----:B------:R-:W-:Y:S02]  /*01c0*/  USHF.L.U32 UR7, UR6, 0xb, URZ ;  /* 0x0000000b06077899 */ /* 0x000fe4000800063f */
[----:B------:R-:W-:Y:S02]  /*01d0*/  USHF.L.U32 UR6, UR6, 0x1, URZ ;  /* 0x0000000106067899 */ /* 0x000fe4000800063f */
[----:B0-----:R-:W-:Y:S02]  /*01e0*/  ULEA UR8, UR8, UR4, 0x18 ;  /* 0x0000000408087291 */ /* 0x001fe4000f8ec03f */
[----:B------:R-:W-:-:S04]  /*01f0*/  UIADD3 UR4, -UR5, 0x100000, URZ ;  /* 0x0010000005047890 */ /* 0x000fc8000fffe13f */
[----:B------:R-:W-:Y:S02]  /*0200*/  USHF.L.U32 UR5, UR4, 0xb, URZ ;  /* 0x0000000b04057899 */ /* 0x000fe4000800063f */
[----:B------:R-:W-:Y:S01]  /*0210*/  USHF.L.U32 UR4, UR4, 0x1, URZ ;  /* 0x0000000104047899 */ /* 0x000fe2000800063f */
[----:B------:R-:W0:Y:S11]  /*0220*/  FENCE.VIEW.ASYNC.S ;  /* 0x00000000000073c6 */ /* 0x000e360000000000 */
[----:B0-----:R0:W1:Y:S01]  /*0230*/  SYNCS.EXCH.64 URZ, [UR8], UR4 ;  /* 0x00000004083f75b2 */ /* 0x0010620008000100 */
[----:B------:R0:W2:Y:S01]  /*0240*/  SYNCS.EXCH.64 URZ, [UR8+0x20], UR6 ;  /* 0x00002006083f75b2 */ /* 0x0000a20008000100 */
[----:B------:R0:W3:Y:S01]  /*0250*/  SYNCS.EXCH.64 URZ, [UR8+0x8], UR4 ;  /* 0x00000804083f75b2 */ /* 0x0000e20008000100 */
[----:B------:R0:W4:Y:S01]  /*0260*/  SYNCS.EXCH.64 URZ, [UR8+0x28], UR6 ;  /* 0x00002806083f75b2 */ /* 0x0001220008000100 */
[----:B------:R0:W0:Y:S01]  /*0270*/  SYNCS.EXCH.64 URZ, [UR8+0x10], UR4 ;  /* 0x00001004083f75b2 */ /* 0x0000220008000100 */
[----:B------:R0:W0:Y:S01]  /*0280*/  SYNCS.EXCH.64 URZ, [UR8+0x30], UR6 ;  /* 0x00003006083f75b2 */ /* 0x0000220008000100 */
[----:B------:R0:W0:Y:S01]  /*0290*/  SYNCS.EXCH.64 URZ, [UR8+0x18], UR4 ;  /* 0x00001804083f75b2 */ /* 0x0000220008000100 */
[----:B------:R0:W0:Y:S01]  /*02a0*/  SYNCS.EXCH.64 URZ, [UR8+0x38], UR6 ;  /* 0x00003806083f75b2 */ /* 0x0000220008000100 */
[----:B------:R-:W-:Y:S01]  /*02b0*/  NOP ;  /* 0x0000000000007918 */ /* 0x000fe20000000000 */
.L_x_2:
[----:B------:R-:W5:Y:S01]  /*02c0*/  SHFL.IDX PT, R2, R2, RZ, 0x1f ;  /* 0x00001fff02027589 */ /* 0x000f6200000e0000 */
[----:B------:R-:W-:Y:S01]  /*02d0*/  SHF.R.S32.HI R5, RZ, 0x1f, R0 ;  /* 0x0000001fff057819 */ /* 0x000fe20000011400 */
[----:B0-----:R-:W0:Y:S01]  /*02e0*/  S2UR UR8, SR_CTAID.X ;  /* 0x00000000000879c3 */ /* 0x001e220000002500 */
[----:B------:R-:W-:Y:S01]  /*02f0*/  ELECT P0, URZ, PT ;  /* 0x00000000003f782f */ /* 0x000fe20003800000 */
[----:B------:R-:W1:Y:S01]  /*0300*/  S2R R8, SR_CTAID.Y ;  /* 0x0000000000087919 */ /* 0x000e620000002600 */
[----:B------:R-:W-:Y:S01]  /*0310*/  LEA.HI R5, R5, R0, RZ, 0x7 ;  /* 0x0000000005057211 */ /* 0x000fe200078f38ff */
[----:B------:R-:W-:Y:S01]  /*0320*/  ULDC UR4, c[0x0][0x154] ;  /* 0x0000550000047ab9 */ /* 0x000fe20000000800 */
[----:B------:R-:W-:Y:S01]  /*0330*/  NOP ;  /* 0x0000000000007918 */ /* 0x000fe20000000000 */
[----:B------:R-:W-:Y:S01]  /*0340*/  NOP ;  /* 0x0000000000007918 */ /* 0x000fe20000000000 */
[----:B------:R-:W-:Y:S01]  /*0350*/  LOP3.LUT R5, R5, 0xffffff80, RZ, 0xc0, !PT ;  /* 0xffffff8005057812 */ /* 0x000fe200078ec0ff */
[----:B------:R-:W2:Y:S04]  /*0360*/  LDC R14, c[0x0][0x140] ;  /* 0x00005000ff0e7b82 */ /* 0x000ea80000000800 */
[----:B------:R-:W-:-:S04]  /*0370*/  IMAD.IADD R5, R0, 0x1, -R5 ;  /* 0x0000000100057824 */ /* 0x000fc800078e0a05 */
[----:B------:R-:W3:Y:S01]  /*0380*/  LDC R17, c[0x0][0x148] ;  /* 0x00005200ff117b82 */ /* 0x000ee20000000800 */
[----:B------:R-:W-:Y:S02]  /*0390*/  SHF.R.S32.HI R10, RZ, 0x1f, R5 ;  /* 0x0000001fff0a7819 */ /* 0x000fe40000011405 */
[----:B------:R-:W-:Y:S02]  /*03a0*/  LOP3.LUT P2, RZ, R5, 0x7, RZ, 0xc0, !PT ;  /* 0x0000000705ff7812 */ /* 0x000fe4000784c0ff */
[----:B------:R-:W-:Y:S02]  /*03b0*/  LEA.HI R10, R10, R5, RZ, 0x3 ;  /* 0x000000050a0a7211 */ /* 0x000fe400078f18ff */
[----:B-----5:R-:W-:Y:S01]  /*03c0*/  ISETP.NE.OR P0, PT, R2, RZ, !P0 ;  /* 0x000000ff0200720c */ /* 0x020fe20004705670 */
[----:B------:R-:W5:Y:S01]  /*03d0*/  LDC R12, c[0x0][0x144] ;  /* 0x00005100ff0c7b82 */ /* 0x000f620000000800 */
[--C-:B------:R-:W-:Y:S02]  /*03e0*/  SHF.R.S32.HI R2, RZ, 0x3, R10.reuse ;  /* 0x00000003ff027819 */ /* 0x100fe4000001140a */
[----:B------:R-:W-:-:S02]  /*03f0*/  SHF.R.S32.HI R7, RZ, 0x1f, R10 ;  /* 0x0000001fff077819 */ /* 0x000fc4000001140a */
[----:B------:R-:W-:Y:S02]  /*0400*/  SHF.R.S32.HI R10, RZ, 0x1f, R3 ;  /* 0x0000001fff0a7819 */ /* 0x000fe40000011403 */
[----:B------:R-:W-:Y:S02]  /*0410*/  LEA.HI R7, R7, R2, RZ, 0x2 ;  /* 0x0000000207077211 */ /* 0x000fe400078f10ff */
[----:B------:R-:W-:Y:S02]  /*0420*/  LEA.HI R10, R10, R3, RZ, 0x2 ;  /* 0x000000030a0a7211 */ /* 0x000fe400078f10ff */
[----:B------:R-:W-:Y:S01]  /*0430*/  LOP3.LUT R7, R7, 0xfffffffc, RZ, 0xc0, !PT ;  /* 0xfffffffc07077812 */ /* 0x000fe200078ec0ff */
[----:B------:R-:W-:Y:S01]  /*0440*/  VOTEU.ALL UP0, P0 ;  /* 0x00000000003f7886 */ /* 0x000fe20000000000 */
[----:B-1----:R-:W-:Y:S01]  /*0450*/  I2FP.F32.U32 R11, R8 ;  /* 0x00000008000b7245 */ /* 0x002fe20000201000 */
[----:B------:R-:W-:Y:S01]  /*0460*/  VOTEU.ALL UP1, P0 ;  /* 0x00000000003f7886 */ /* 0x000fe20000020000 */
[----:B------:R-:W-:Y:S01]  /*0470*/  LOP3.LUT R10, R10, 0x3ffffffc, RZ, 0xc0, !PT ;  /* 0x3ffffffc0a0a7812 */ /* 0x000fe200078ec0ff */
[----:B------:R-:W-:Y:S01]  /*0480*/  IMAD.IADD R7, R2, 0x1, -R7 ;  /* 0x0000000102077824 */ /* 0x000fe200078e0a07 */
[----:B------:R-:W1:Y:S01]  /*0490*/  @!UP0 S2UR UR7, SR_CgaCtaId ;  /* 0x00000000000789c3 */ /* 0x000e620000008800 */
[----:B0-----:R-:W-:Y:S01]  /*04a0*/  I2FP.F32.U32 R2, UR8 ;  /* 0x0000000800027c45 */ /* 0x001fe20008201000 */
[----:B------:R-:W-:Y:S01]  /*04b0*/  FMUL R13, R11, UR4 ;  /* 0x000000040b0d7c20 */ /* 0x000fe20008400000 */
[----:B------:R-:W-:Y:S01]  /*04c0*/  ULDC UR4, c[0x0][0x150] ;  /* 0x0000540000047ab9 */ /* 0x000fe20000000800 */
[----:B------:R-:W-:Y:S01]  /*04d0*/  IMAD.IADD R10, R3, 0x1, -R10 ;  /* 0x00000001030a7824 */ /* 0x000fe200078e0a0a */
[----:B------:R-:W-:Y:S01]  /*04e0*/  SHF.R.S32.HI R3, RZ, 0x1f, R6 ;  /* 0x0000001fff037819 */ /* 0x000fe20000011406 */
[----:B------:R-:W-:Y:S01]  /*04f0*/  FMUL R11, R2, UR4 ;  /* 0x00000004020b7c20 */ /* 0x000fe20008400000 */
[----:B------:R-:W-:Y:S01]  /*0500*/  UMOV UR4, 0x20 ;  /* 0x0000002000047882 */ /* 0x000fe20000000000 */
[----:B------:R-:W0:Y:S01]  /*0510*/  F2I.U32.TRUNC.NTZ R13, R13 ;  /* 0x0000000d000d7305 */ /* 0x000e22000020f000 */
[----:B------:R-:W-:Y:S01]  /*0520*/  LEA.HI R3, R3, R6, RZ, 0x2 ;  /* 0x0000000603037211 */ /* 0x000fe200078f10ff */
[----:B------:R-:W-:Y:S01]  /*0530*/  IMAD R7, R10, 0x4, R7 ;  /* 0x000000040a077824 */ /* 0x000fe200078e0207 */
[----:B------:R-:W-:Y:S01]  /*0540*/  @!UP0 UMOV UR6, 0x400 ;  /* 0x0000040000068882 */ /* 0x000fe20000000000 */
[----:B------:R-:W-:-:S04]  /*0550*/  @!UP0 UIADD3 UR4, -UR4, 0x100000, URZ ;  /* 0x0010000004048890 */ /* 0x000fc8000fffe13f */
[----:B------:R-:W-:Y:S02]  /*0560*/  @!UP0 USHF.L.U32 UR5, UR4, 0xb, URZ ;  /* 0x0000000b04058899 */ /* 0x000fe4000800063f */
[----:B------:R-:W-:Y:S01]  /*0570*/  @!UP0 USHF.L.U32 UR4, UR4, 0x1, URZ ;  /* 0x0000000104048899 */ /* 0x000fe2000800063f */
[----:B------:R-:W-:Y:S01]  /*0580*/  LOP3.LUT R3, R3, 0xfffffffc, RZ, 0xc0, !PT ;  /* 0xfffffffc03037812 */ /* 0x000fe200078ec0ff */
[C---:B------:R-:W-:Y:S01]  /*0590*/  IMAD.SHL.U32 R2, R7.reuse, 0x4, RZ ;  /* 0x0000000407027824 */ /* 0x040fe200078e00ff */
[----:B--2---:R-:W-:Y:S01]  /*05a0*/  ISETP.EQ.U32.AND P3, PT, R14, 0x1, PT ;  /* 0x000000010e00780c */ /* 0x004fe20003f62070 */
[----:B------:R-:W2:Y:S01]  /*05b0*/  F2I.U32.TRUNC.NTZ R11, R11 ;  /* 0x0000000b000b7305 */ /* 0x000ea2000020f000 */
[----:B------:R-:W-:Y:S02]  /*05c0*/  VIADD R14, R4, 0xffffffff ;  /* 0xffffffff040e7836 */ /* 0x000fe40000000000 */
[----:B------:R-:W-:Y:S01]  /*05d0*/  IMAD.IADD R6, R6, 0x1, -R3 ;  /* 0x0000000106067824 */ /* 0x000fe200078e0a03 */
[----:B------:R-:W-:-:S02]  /*05e0*/  LOP3.LUT R3, R7, 0xc, R2, 0x78, !PT ;  /* 0x0000000c07037812 */ /* 0x000fc400078e7802 */
[----:B------:R-:W-:Y:S01]  /*05f0*/  ISETP.GE.U32.AND P5, PT, R14, 0x2, PT ;  /* 0x000000020e00780c */ /* 0x000fe20003fa6070 */
[----:B0-----:R-:W-:Y:S01]  /*0600*/  IMAD.MOV R20, RZ, RZ, -R13 ;  /* 0x000000ffff147224 */ /* 0x001fe200078e0a0d */
[----:B-1----:R-:W-:Y:S01]  /*0610*/  @!UP0 ULEA UR6, UR7, UR6, 0x18 ;  /* 0x0000000607068291 */ /* 0x002fe2000f8ec03f */
[C---:B------:R-:W-:Y:S01]  /*0620*/  ISETP.NE.AND P1, PT, R6.reuse, 0x3, PT ;  /* 0x000000030600780c */ /* 0x040fe20003f25270 */
[----:B------:R-:W-:Y:S01]  /*0630*/  VOTEU.ALL UP0, P0 ;  /* 0x00000000003f7886 */ /* 0x000fe20000000000 */
[----:B---3--:R-:W-:Y:S01]  /*0640*/  IMAD R2, R17, R20, R8 ;  /* 0x0000001411027224 */ /* 0x008fe200078e0208 */
[----:B------:R-:W-:Y:S02]  /*0650*/  ISETP.LT.U32.AND P0, PT, R3, 0x2, !P2 ;  /* 0x000000020300780c */ /* 0x000fe40005701070 */
[----:B------:R-:W-:Y:S01]  /*0660*/  ISETP.EQ.OR P1, PT, R6, RZ, !P1 ;  /* 0x000000ff0600720c */ /* 0x000fe20004f22670 */
[----:B--2---:R-:W-:Y:S01]  /*0670*/  IMAD.MOV R11, RZ, RZ, -R11 ;  /* 0x000000ffff0b7224 */ /* 0x004fe200078e0a0b */
[----:B------:R-:W-:-:S02]  /*0680*/  ISETP.NE.AND P4, PT, R2, R3, PT ;  /* 0x000000030200720c */ /* 0x000fc40003f85270 */
[----:B------:R-:W-:Y:S01]  /*0690*/  ISETP.EQ.AND P1, PT, R4, RZ, P1 ;  /* 0x000000ff0400720c */ /* 0x000fe20000f22270 */
[----:B-----5:R-:W-:Y:S01]  /*06a0*/  IMAD R7, R12, R11, UR8 ;  /* 0x000000080c077e24 */ /* 0x020fe2000f8e020b */
[----:B------:R-:W0:Y:S02]  /*06b0*/  FENCE.VIEW.ASYNC.S ;  /* 0x00000000000073c6 */ /* 0x000e240000000000 */
[----:B0-----:R0:W1:Y:S01]  /*06c0*/  @!UP0 SYNCS.EXCH.64 URZ, [UR6+0x50], UR4 ;  /* 0x00005004063f85b2 */ /* 0x0010620008000100 */
[----:B------:R-:W-:Y:S02]  /*06d0*/  ISETP.NE.AND P2, PT, R4, RZ, PT ;  /* 0x000000ff0400720c */ /* 0x000fe40003f45270 */
[----:B------:R-:W-:Y:S02]  /*06e0*/  SEL R2, RZ, 0x1, !P1 ;  /* 0x00000001ff027807 */ /* 0x000fe40004800000 */
[----:B------:R-:W-:Y:S02]  /*06f0*/  ISETP.EQ.OR P4, PT, R7, RZ, !P4 ;  /* 0x000000ff0700720c */ /* 0x000fe40006782670 */
[----:B------:R-:W-:-:S02]  /*0700*/  SEL R2, R2, 0x2, P5 ;  /* 0x0000000202027807 */ /* 0x000fc40002800000 */
[----:B------:R-:W-:Y:S01]  /*0710*/  PLOP3.LUT P0, PT, P0, P4, PT, 0x80, 0x0 ;  /* 0x000000000000781c */ /* 0x000fe20000709070 */
[----:B------:R0:W2:Y:S01]  /*0720*/  @!UP1 SYNCS.EXCH.64 URZ, [UR6+0x58], UR4 ;  /* 0x00005804063f95b2 */ /* 0x0000a20008000100 */
[----:B------:R-:W-:Y:S01]  /*0730*/  NOP ;  /* 0x0000000000007918 */ /* 0x000fe20000000000 */
[----:B------:R-:W-:Y:S10]  /*0740*/  @!P3 BRA `(.L_x_3) ;  /* 0x000000000008b947 */ /* 0x000ff40003800000 */
[----:B-12-4-:R-:W-:Y:S01]  /*0750*/  UCGABAR_ARV ;  /* 0x00000000000079c7 */ /* 0x016fe20008000000 */
[----:B------:R-:W-:Y:S05]  /*0760*/  BRA `(.L_x_4) ;  /* 0x0000000000047947 */ /* 0x000fea0003800000 */
.L_x_3:
[----:B-12-4-:R-:W-:Y:S01]  /*0770*/  NOP ;  /* 0x0000000000007918 */ /* 0x016fe20000000000 */
.L_x_4:
[----:B------:R-:W1:Y:S01]  /*0780*/  LDC R4, c[0x0][0x65c] ;  /* 0x00019700ff047b82 */ /* 0x000e620000000800 */
[----:B------:R-:W-:Y:S01]  /*0790*/  IMAD.MOV.U32 R5, RZ, RZ, RZ ;  /* 0x000000ffff057224 */ /* 0x000fe200078e00ff */
[----:B-1----:R-:W-:Y:S01]  /*07a0*/  ISETP.NE.AND P4, PT, R4, 0x1, PT ;  /* 0x000000010400780c */ /* 0x002fe20003f85270 */
[----:B------:R-:W-:-:S12]  /*07b0*/  IMAD.U32 R4, RZ, RZ, UR8 ;  /* 0x00000008ff047e24 */ /* 0x000fd8000f8e00ff */
[----:B------:R-:W1:Y:S01]  /*07c0*/  @P4 LDC R13, c[0x0][0x10] ;  /* 0x00000400ff0d4b82 */ /* 0x000e620000000800 */
[----:B------:R-:W-:Y:S02]  /*07d0*/  @P4 IMAD.MOV.U32 R9, RZ, RZ, RZ ;  /* 0x000000ffff094224 */ /* 0x000fe400078e00ff */
[----:B------:R-:W-:-:S05]  /*07e0*/  @P4 IMAD.MOV.U32 R15, RZ, RZ, RZ ;  /* 0x000000ffff0f4224 */ /* 0x000fca00078e00ff */
[----:B------:R-:W2:Y:S01]  /*07f0*/  @!P4 LDC R11, c[0x0][0xc] ;  /* 0x00000300ff0bcb82 */ /* 0x000ea20000000800 */
[----:B-1----:R-:W-:-:S04]  /*0800*/  @P4 IMAD.WIDE.U32 R12, R13, UR8, R8 ;  /* 0x000000080d0c4c25 */ /* 0x002fc8000f8e0008 */
[----:B--2---:R-:W-:-:S04]  /*0810*/  @!P4 IMAD.WIDE.U32 R10, R8, R11, R4 ;  /* 0x0000000b080ac225 */ /* 0x004fc800078e0004 */
[----:B------:R-:W-:Y:S02]  /*0820*/  @P4 IMAD.MOV.U32 R4, RZ, RZ, R12 ;  /* 0x000000ffff044224 */ /* 0x000fe400078e000c */
[----:B------:R-:W-:Y:S02]  /*0830*/  @P4 IMAD.IADD R5, R13, 0x1, R15 ;  /* 0x000000010d054824 */ /* 0x000fe400078e020f */
[----:B------:R-:W-:Y:S02]  /*0840*/  @!P4 IMAD.MOV.U32 R4, RZ, RZ, R10 ;  /* 0x000000ffff04c224 */ /* 0x000fe400078e000a */
[----:B------:R-:W-:Y:S01]  /*0850*/  @!P4 IMAD.MOV.U32 R5, RZ, RZ, R11 ;  /* 0x000000ffff05c224 */ /* 0x000fe200078e000b */
[----:B------:R-:W-:Y:S06]  /*0860*/  @!P3 BRA `(.L_x_5) ;  /* 0x00000000000cb947 */ /* 0x000fec0003800000 */
[----:B------:R-:W-:Y:S01]  /*0870*/  UCGABAR_WAIT ;  /* 0x0000000000007dc7 */ /* 0x000fe20008000000 */
[----:B------:R-:W-:Y:S01]  /*0880*/  CCTL.IVALL ;  /* 0x00000000ff00798f */ /* 0x000fe20002000000 */
[----:B------:R-:W-:Y:S05]  /*0890*/  BRA `(.L_x_6) ;  /* 0x0000000000047947 */ /* 0x000fea0003800000 */
.L_x_5:
[----:B------:R-:W-:Y:S06]  /*08a0*/  BAR.SYNC.DEFER_BLOCKING 0x0 ;  /* 0x0000000000007b1d */ /* 0x000fec0000010000 */
.L_x_6:
[----:B------:R-:W-:Y:S05]  /*08b0*/  @!P2 BRA `(.L_x_7) ;  /* 0x0000004c0034a947 */ /* 0x000fea0003800000 */
[----:B------:R-:W-:-:S13]  /*08c0*/  ISETP.GT.U32.AND P1, PT, R14, 0x1, PT ;  /* 0x000000010e00780c */ /* 0x000fda0003f24070 */
[----:B0-----:R-:W-:Y:S05]  /*08d0*/  @P1 EXIT ;  /* 0x000000000000194d */ /* 0x001fea0003800000 */
[----:B------:R-:W-:Y:S01]  /*08e0*/  ULDC.64 UR4, c[0x0][0x650] ;  /* 0x0001940000047ab9 */ /* 0x000fe20000000a00 */
[----:B------:R-:W-:Y:S01]  /*08f0*/  PRMT R12, RZ, 0x7610, R12 ;  /* 0x00007610ff0c7816 */ /* 0x000fe2000000000c */
[----:B------:R-:W-:Y:S01]  /*0900*/  IMAD.MOV.U32 R13, RZ, RZ, -0x1 ;  /* 0xffffffffff0d7424 */ /* 0x000fe200078e00ff */
[----:B------:R-:W-:Y:S01]  /*0910*/  ISETP.GE.U32.AND P1, PT, R4, UR4, PT ;  /* 0x0000000404007c0c */ /* 0x000fe2000bf26070 */
[----:B------:R-:W-:Y:S02]  /*0920*/  IMAD.MOV.U32 R70, RZ, RZ, -0x1 ;  /* 0xffffffffff467424 */ /* 0x000fe400078e00ff */
[----:B------:R-:W-:Y:S01]  /*0930*/  IMAD.MOV.U32 R71, RZ, RZ, -0x1 ;  /* 0xffffffffff477424 */ /* 0x000fe200078e00ff */
[----:B------:R-:W-:-:S13]  /*0940*/  ISETP.GE.U32.AND.EX P1, PT, R5, UR5, PT, P1 ;  /* 0x0000000505007c0c */ /* 0x000fda000bf26110 */
[----:B------:R-:W-:Y:S05]  /*0950*/  @P1 BRA `(.L_x_8) ;  /* 0x0000000400241947 */ /* 0x000fea0003800000 */
[----:B------:R-:W0:Y:S01]  /*0960*/  LDC.64 R22, c[0x0][0x628] ;  /* 0x00018a00ff167b82 */ /* 0x000e220000000a00 */
[----:B------:R-:W-:Y:S02]  /*0970*/  IMAD.MOV.U32 R10, RZ, RZ, R4 ;  /* 0x000000ffff0a7224 */ /* 0x000fe400078e0004 */
[----:B------:R-:W-:-:S05]  /*0980*/  IMAD.MOV.U32 R11, RZ, RZ, R5 ;  /* 0x000000ffff0b7224 */ /* 0x000fca00078e0005 */
[----:B------:R-:W1:Y:S08]  /*0990*/  LDC R6, c[0x0][0x630] ;  /* 0x00018c00ff067b82 */ /* 0x000e700000000800 */
[----:B------:R-:W2:Y:S01]  /*09a0*/  LDC.64 R24, c[0x0][0x620] ;  /* 0x00018800ff187b82 */ /* 0x000ea20000000a00 */
[----:B0-----:R-:W-:-:S04]  /*09b0*/  ISETP.NE.U32.AND P1, PT, R22, RZ, PT ;  /* 0x000000ff1600720c */ /* 0x001fc80003f25070 */
[----:B------:R-:W-:-:S13]  /*09c0*/  ISETP.NE.AND.EX P1, PT, R23, RZ, PT, P1 ;  /* 0x000000ff1700720c */ /* 0x000fda0003f25310 */
[----:B-12---:R-:W-:Y:S05]  /*09d0*/  @!P1 BRA `(.L_x_9) ;  /* 0x0000000000289947 */ /* 0x006fea0003800000 */
[----:B------:R-:W0:Y:S02]  /*09e0*/  LDC R15, c[0x0][0x634] ;  /* 0x00018d00ff0f7b82 */ /* 0x000e240000000800 */
[----:B0-----:R-:W-:-:S05]  /*09f0*/  IADD3 R15, P1, R4, R15, RZ ;  /* 0x0000000f040f7210 */ /* 0x001fca0007f3e0ff */
[----:B------:R-:W-:-:S04]  /*0a00*/  IMAD.X R19, RZ, RZ, R5, P1 ;  /* 0x000000ffff137224 */ /* 0x000fc800008e0605 */
[----:B------:R-:W-:-:S04]  /*0a10*/  IMAD.WIDE.U32 R10, R19, R22, RZ ;  /* 0x00000016130a7225 */ /* 0x000fc800078e00ff */
[----:B------:R-:W-:-:S04]  /*0a20*/  IMAD.WIDE.U32 R12, P1, R15, R23, R10 ;  /* 0x000000170f0c7225 */ /* 0x000fc8000782000a */
[----:B------:R-:W-:-:S04]  /*0a30*/  IMAD.WIDE.U32 R10, R15, R22, RZ ;  /* 0x000000160f0a7225 */ /* 0x000fc800078e00ff */
[----:B------:R-:W-:Y:S01]  /*0a40*/  IMAD.X R15, RZ, RZ, RZ, P1 ;  /* 0x000000ffff0f7224 */ /* 0x000fe200008e06ff */
[----:B------:R-:W-:Y:S01]  /*0a50*/  IADD3 RZ, P1, R11, R12, RZ ;  /* 0x0000000c0bff7210 */ /* 0x000fe20007f3e0ff */
[----:B------:R-:W-:-:S04]  /*0a60*/  IMAD.MOV.U32 R14, RZ, RZ, R13 ;  /* 0x000000ffff0e7224 */ /* 0x000fc800078e000d */
[----:B------:R-:W-:-:S08]  /*0a70*/  IMAD.WIDE.U32.X R10, R19, R23, R14, P1 ;  /* 0x00000017130a7225 */ /* 0x000fd000008e040e */
.L_x_9:
[----:B------:R-:W0:Y:S01]  /*0a80*/  LDC.64 R22, c[0x0][0x640] ;  /* 0x00019000ff167b82 */ /* 0x000e220000000a00 */
[--C-:B------:R-:W-:Y:S01]  /*0a90*/  SHF.R.U64 R71, R10, R6, R11.reuse ;  /* 0x000000060a477219 */ /* 0x100fe2000000120b */
[----:B------:R-:W-:Y:S01]  /*0aa0*/  IMAD R26, R17, R20, R8 ;  /* 0x00000014111a7224 */ /* 0x000fe200078e0208 */
[----:B------:R-:W-:Y:S01]  /*0ab0*/  SHF.R.U32.HI R6, RZ, R6, R11 ;  /* 0x00000006ff067219 */ /* 0x000fe2000001160b */
[----:B------:R-:W-:Y:S01]  /*0ac0*/  IMAD.MOV.U32 R17, RZ, RZ, 0x1 ;  /* 0x00000001ff117424 */ /* 0x000fe200078e00ff */
[----:B------:R-:W-:-:S03]  /*0ad0*/  IADD3 R9, P1, RZ, -R71, RZ ;  /* 0x80000047ff097210 */ /* 0x000fc60007f3e0ff */
[----:B------:R-:W1:Y:S02]  /*0ae0*/  LDC R12, c[0x0][0x618] ;  /* 0x00018600ff0c7b82 */ /* 0x000e640000000800 */
[----:B------:R-:W-:-:S04]  /*0af0*/  IMAD.X R11, RZ, RZ, ~R6, P1 ;  /* 0x000000ffff0b7224 */ /* 0x000fc800008e0e06 */
[-C--:B------:R-:W-:Y:S02]  /*0b00*/  IMAD R6, R11, R24.reuse, RZ ;  /* 0x000000180b067224 */ /* 0x080fe400078e02ff */
[----:B------:R-:W2:Y:S01]  /*0b10*/  LDC R13, c[0x0][0x608] ;  /* 0x00018200ff0d7b82 */ /* 0x000ea20000000800 */
[----:B------:R-:W-:-:S04]  /*0b20*/  IMAD.WIDE.U32 R10, R9, R24, R4 ;  /* 0x00000018090a7225 */ /* 0x000fc800078e0004 */
[----:B------:R-:W-:-:S03]  /*0b30*/  IMAD R9, R9, R25, R6 ;  /* 0x0000001909097224 */ /* 0x000fc600078e0206 */
[----:B------:R-:W3:Y:S01]  /*0b40*/  LDC R16, c[0x0][0x658] ;  /* 0x00019600ff107b82 */ /* 0x000ee20000000800 */
[----:B0-----:R-:W-:Y:S01]  /*0b50*/  ISETP.NE.U32.AND P1, PT, R22, RZ, PT ;  /* 0x000000ff1600720c */ /* 0x001fe20003f25070 */
[----:B------:R-:W-:Y:S02]  /*0b60*/  IMAD.IADD R9, R11, 0x1, R9 ;  /* 0x000000010b097824 */ /* 0x000fe400078e0209 */
[----:B------:R-:W-:Y:S01]  /*0b70*/  IMAD.MOV.U32 R11, RZ, RZ, -0x1 ;  /* 0xffffffffff0b7424 */ /* 0x000fe200078e00ff */
[----:B------:R-:W-:-:S03]  /*0b80*/  ISETP.NE.AND.EX P1, PT, R23, RZ, PT, P1 ;  /* 0x000000ff1700720c */ /* 0x000fc60003f25310 */
[----:B------:R-:W0:Y:S01]  /*0b90*/  LDC R21, c[0x0][0x600] ;  /* 0x00018000ff157b82 */ /* 0x000e220000000800 */
[-CC-:B-1----:R-:W-:Y:S02]  /*0ba0*/  SHF.R.U64 R19, R10, R12.reuse, R9.reuse ;  /* 0x0000000c0a137219 */ /* 0x182fe40000001209 */
[----:B------:R-:W-:-:S05]  /*0bb0*/  SHF.R.U32.HI R6, RZ, R12, R9 ;  /* 0x0000000cff067219 */ /* 0x000fca0000011609 */
[----:B------:R-:W1:Y:S01]  /*0bc0*/  LDC R18, c[0x0][0x648] ;  /* 0x00019200ff127b82 */ /* 0x000e620000000800 */
[-CC-:B--2---:R-:W-:Y:S02]  /*0bd0*/  SHF.R.U64 R27, R19, R13.reuse, R6.reuse ;  /* 0x0000000d131b7219 */ /* 0x184fe40000001206 */
[----:B------:R-:W-:-:S05]  /*0be0*/  SHF.R.U32.HI R9, RZ, R13, R6 ;  /* 0x0000000dff097219 */ /* 0x000fca0000011606 */
[----:B------:R-:W2:Y:S01]  /*0bf0*/  LDC R24, c[0x0][0x638] ;  /* 0x00018e00ff187b82 */ /* 0x000ea20000000800 */
[-CC-:B---3--:R-:W-:Y:S02]  /*0c00*/  SHF.R.U64 R20, R27, R16.reuse, R9.reuse ;  /* 0x000000101b147219 */ /* 0x188fe40000001209 */
[-C--:B------:R-:W-:Y:S02]  /*0c10*/  SHF.L.U32 R6, R11, R16.reuse, RZ ;  /* 0x000000100b067219 */ /* 0x080fe400000006ff */
[----:B------:R-:W-:Y:S01]  /*0c20*/  SHF.R.U32.HI R9, RZ, R16, R9 ;  /* 0x00000010ff097219 */ /* 0x000fe20000011609 */
[----:B------:R-:W-:Y:S01]  /*0c30*/  IMAD.MOV.U32 R8, RZ, RZ, R20 ;  /* 0x000000ffff087224 */ /* 0x000fe200078e0014 */
[----:B------:R-:W-:Y:S01]  /*0c40*/  LOP3.LUT R14, RZ, R6, RZ, 0x33, !PT ;  /* 0x00000006ff0e7212 */ /* 0x000fe200078e33ff */
[----:B------:R-:W3:Y:S01]  /*0c50*/  LDC R25, c[0x0][0x610] ;  /* 0x00018400ff197b82 */ /* 0x000ee20000000800 */
[----:B------:R-:W-:Y:S05]  /*0c60*/  @!P1 BRA `(.L_x_10) ;  /* 0x0000000000289947 */ /* 0x000fea0003800000 */
[----:B------:R-:W4:Y:S02]  /*0c70*/  LDC R13, c[0x0][0x64c] ;  /* 0x00019300ff0d7b82 */ /* 0x000f240000000800 */
[----:B----4-:R-:W-:-:S05]  /*0c80*/  IADD3 R13, P1, R20, R13, RZ ;  /* 0x0000000d140d7210 */ /* 0x010fca0007f3e0ff */
        /* <DEDUP_REMOVED lines=8> */
.L_x_10:
[----:B-1----:R-:W-:Y:S01]  /*0d10*/  SHF.R.U64 R8, R8, R18, R9 ;  /* 0x0000001208087219 */ /* 0x002fe20000001209 */
[----:B0-----:R-:W-:Y:S01]  /*0d20*/  VIADD R10, R21, 0xffffffff ;  /* 0xffffffff150a7836 */ /* 0x001fe20000000000 */
[----:B------:R-:W-:Y:S01]  /*0d30*/  SHF.L.U32 R6, R17, R16, RZ ;  /* 0x0000001011067219 */ /* 0x000fe200000006ff */
[----:B------:R-:W-:Y:S01]  /*0d40*/  IMAD.MOV.U32 R12, RZ, RZ, 0x1 ;  /* 0x00000001ff0c7424 */ /* 0x000fe200078e00ff */
[----:B------:R-:W-:Y:S01]  /*0d50*/  LOP3.LUT R9, R27, R14, RZ, 0xc0, !PT ;  /* 0x0000000e1b097212 */ /* 0x000fe200078ec0ff */
[----:B------:R-:W-:Y:S01]  /*0d60*/  IMAD.MOV R11, RZ, RZ, -R8 ;  /* 0x000000ffff0b7224 */ /* 0x000fe200078e0a08 */
[----:B------:R-:W-:Y:S02]  /*0d70*/  SEL R7, R7, R26, !P4 ;  /* 0x0000001a07077207 */ /* 0x000fe40006000000 */
[----:B------:R-:W-:Y:S01]  /*0d80*/  LOP3.LUT R10, R19, R10, RZ, 0xc0, !PT ;  /* 0x0000000a130a7212 */ /* 0x000fe200078ec0ff */
[----:B------:R-:W-:Y:S02]  /*0d90*/  IMAD R8, R6, R8, R9 ;  /* 0x0000000806087224 */ /* 0x000fe400078e0209 */
[----:B--2---:R-:W-:-:S02]  /*0da0*/  IMAD R6, R11, R24, R20 ;  /* 0x000000180b067224 */ /* 0x004fc400078e0214 */
[----:B---3--:R-:W-:Y:S02]  /*0db0*/  IMAD R7, R8, R25, R7 ;  /* 0x0000001908077224 */ /* 0x008fe400078e0207 */
[----:B------:R-:W-:-:S05]  /*0dc0*/  IMAD R6, R6, R21, R10 ;  /* 0x0000001506067224 */ /* 0x000fca00078e020a */
[----:B------:R-:W-:Y:S02]  /*0dd0*/  SEL R70, R6, R7, !P4 ;  /* 0x0000000706467207 */ /* 0x000fe40006000000 */
[----:B------:R-:W-:-:S07]  /*0de0*/  SEL R13, R7, R6, !P4 ;  /* 0x00000006070d7207 */ /* 0x000fce0006000000 */
.L_x_8:
[----:B------:R-:W-:-:S08]  /*0df0*/  NOP ;  /* 0x0000000000007918 */ /* 0x000fd00000000000 */
[----:B------:R-:W0:Y:S02]  /*0e00*/  USETMAXREG.TRY_ALLOC.CTAPOOL UP0, 0xe8 ;  /* 0x000000e8000079c8 */ /* 0x000e240008000600 */
[----:B0-----:R-:W-:-:S13]  /*0e10*/  PLOP3.LUT P1, PT, PT, PT, UP0, 0x80, 0x0 ;  /* 0x000000000000781c */ /* 0x001fda0003f2f008 */
[----:B------:R-:W-:Y:S05]  /*0e20*/  @!P1 BRA `(.L_x_8) ;  /* 0xfffffffc00f09947 */ /* 0x000fea000383ffff */
[----:B------:R-:W-:Y:S01]  /*0e30*/  ULDC.64 UR4, c[0x0][0x598] ;  /* 0x0001660000047ab9 */ /* 0x000fe20000000a00 */
[----:B------:R-:W-:Y:S01]  /*0e40*/  ULDC.64 UR16, c[0x0][0x208] ;  /* 0x0000820000107ab9 */ /* 0x000fe20000000a00 */
[----:B------:R-:W-:-:S04]  /*0e50*/  ISETP.NE.U32.AND P1, PT, RZ, UR4, PT ;  /* 0x00000004ff007c0c */ /* 0x000fc8000bf25070 */
[----:B------:R-:W-:-:S13]  /*0e60*/  ISETP.NE.AND.EX P1, PT, RZ, UR5, PT, P1 ;  /* 0x00000005ff007c0c */ /* 0x000fda000bf25310 */
[----:B------:R-:W-:Y:S05]  /*0e70*/  @!P1 BRA `(.L_x_11) ;  /* 0x00000000001c9947 */ /* 0x000fea0003800000 */
[----:B------:R-:W0:Y:S02]  /*0e80*/  LDC.64 R6, c[0x0][0x598] ;  /* 0x00016600ff067b82 */ /* 0x000e240000000a00 */
[----:B0-----:R-:W2:Y:S02]  /*0e90*/  LDG.E.64 R6, desc[UR16][R6.64] ;  /* 0x0000001006067981 */ /* 0x001ea4000c1e1b00 */
[----:B--2---:R-:W-:-:S04]  /*0ea0*/  ISETP.NE.U32.AND P1, PT, R6, RZ, PT ;  /* 0x000000ff0600720c */ /* 0x004fc80003f25070 */
[----:B------:R-:W-:-:S13]  /*0eb0*/  ISETP.NE.AND.EX P1, PT, R7, RZ, PT, P1 ;  /* 0x000000ff0700720c */ /* 0x000fda0003f25310 */
[----:B------:R-:W-:Y:S05]  /*0ec0*/  @!P1 BRA `(.L_x_11) ;  /* 0x0000000000089947 */ /* 0x000fea0003800000 */
[----:B------:R0:W5:Y:S01]  /*0ed0*/  LD.E R10, desc[UR16][R6.64] ;  /* 0x00000010060a7980 */ /* 0x000162000c101900 */
[----:B------:R-:W-:Y:S05]  /*0ee0*/  BRA `(.L_x_12) ;  /* 0x0000000000207947 */ /* 0x000fea0003800000 */
.L_x_11:
[----:B------:R-:W-:Y:S02]  /*0ef0*/  ULDC.64 UR4, c[0x0][0x588] ;  /* 0x0001620000047ab9 */ /* 0x000fe40000000a00 */
[----:B------:R-:W-:-:S04]  /*0f00*/  ISETP.NE.U32.AND P1, PT, RZ, UR4, PT ;  /* 0x00000004ff007c0c */ /* 0x000fc8000bf25070 */
[----:B------:R-:W-:-:S13]  /*0f10*/  ISETP.NE.AND.EX P1, PT, RZ, UR5, PT, P1 ;  /* 0x00000005ff007c0c */ /* 0x000fda000bf25310 */
[----:B------:R-:W-:Y:S05]  /*0f20*/  @!P1 BRA `(.L_x_13) ;  /* 0x00000000000c9947 */ /* 0x000fea0003800000 */
[----:B------:R-:W0:Y:S02]  /*0f30*/  LDC.64 R10, c[0x0][0x588] ;  /* 0x00016200ff0a7b82 */ /* 0x000e240000000a00 */
[----:B0-----:R1:W5:Y:S01]  /*0f40*/  LDG.E R10, desc[UR16][R10.64] ;  /* 0x000000100a0a7981 */ /* 0x001362000c1e1900 */
[----:B------:R-:W-:Y:S05]  /*0f50*/  BRA `(.L_x_12) ;  /* 0x0000000000047947 */ /* 0x000fea0003800000 */
.L_x_13:
[----:B------:R-:W2:Y:S02]  /*0f60*/  LDC R10, c[0x0][0x580] ;  /* 0x00016000ff0a7b82 */ /* 0x000ea40000000800 */
.L_x_12:
[----:B------:R-:W-:Y:S02]  /*0f70*/  ULDC.64 UR4, c[0x0][0x5a0] ;  /* 0x0001680000047ab9 */ /* 0x000fe40000000a00 */
[----:B------:R-:W-:-:S04]  /*0f80*/  ISETP.NE.U32.AND P1, PT, RZ, UR4, PT ;  /* 0x00000004ff007c0c */ /* 0x000fc8000bf25070 */
[----:B------:R-:W-:-:S13]  /*0f90*/  ISETP.NE.AND.EX P1, PT, RZ, UR5, PT, P1 ;  /* 0x00000005ff007c0c */ /* 0x000fda000bf25310 */
[----:B------:R-:W-:Y:S05]  /*0fa0*/  @!P1 BRA `(.L_x_14) ;  /* 0x00000000001c9947 */ /* 0x000fea0003800000 */
[----:B0-----:R-:W0:Y:S02]  /*0fb0*/  LDC.64 R6, c[0x0][0x5a0] ;  /* 0x00016800ff067b82 */ /* 0x001e240000000a00 */
[----:B0-----:R-:W3:Y:S02]  /*0fc0*/  LDG.E.64 R6, desc[UR16][R6.64] ;  /* 0x0000001006067981 */ /* 0x001ee4000c1e1b00 */
[----:B---3--:R-:W-:-:S04]  /*0fd0*/  ISETP.NE.U32.AND P1, PT, R6, RZ, PT ;  /* 0x000000ff0600720c */ /* 0x008fc80003f25070 */
[----:B------:R-:W-:-:S13]  /*0fe0*/  ISETP.NE.AND.EX P1, PT, R7, RZ, PT, P1 ;  /* 0x000000ff0700720c */ /* 0x000fda0003f25310 */
[----:B------:R-:W-:Y:S05]  /*0ff0*/  @!P1 BRA `(.L_x_14) ;  /* 0x0000000000089947 */ /* 0x000fea0003800000 */
[----:B-1----:R0:W5:Y:S01]  /*1000*/  LD.E R11, desc[UR16][R6.64] ;  /* 0x00000010060b7980 */ /* 0x002162000c101900 */
[----:B------:R-:W-:Y:S05]  /*1010*/  BRA `(.L_x_15) ;  /* 0x0000000000207947 */ /* 0x000fea0003800000 */
.L_x_14:
[----:B------:R-:W-:Y:S02]  /*1020*/  ULDC.64 UR4, c[0x0][0x590] ;  /* 0x0001640000047ab9 */ /* 0x000fe40000000a00 */
[----:B------:R-:W-:-:S04]  /*1030*/  ISETP.NE.U32.AND P1, PT, RZ, UR4, PT ;  /* 0x00000004ff007c0c */ /* 0x000fc8000bf25070 */
[----:B------:R-:W-:-:S13]  /*1040*/  ISETP.NE.AND.EX P1, PT, RZ, UR5, PT, P1 ;  /* 0x00000005ff007c0c */ /* 0x000fda000bf25310 */
[----:B------:R-:W-:Y:S05]  /*1050*/  @!P1 BRA `(.L_x_16) ;  /* 0x00000000000c9947 */ /* 0x000fea0003800000 */
[----:B0-----:R-:W1:Y:S02]  /*1060*/  LDC.64 R6, c[0x0][0x590] ;  /* 0x00016400ff067b82 */ /* 0x001e640000000a00 */
[----:B-1----:R1:W5:Y:S01]  /*1070*/  LDG.E R11, desc[UR16][R6.64] ;  /* 0x00000010060b7981 */ /* 0x002362000c1e1900 */
[----:B------:R-:W-:Y:S05]  /*1080*/  BRA `(.L_x_15) ;  /* 0x0000000000047947 */ /* 0x000fea0003800000 */
.L_x_16:
[----:B-1----:R-:W3:Y:S02]  /*1090*/  LDC R11, c[0x0][0x584] ;  /* 0x00016100ff0b7b82 */ /* 0x002ee40000000800 */
.L_x_15:
[----:B------:R-:W-:-:S13]  /*10a0*/  LOP3.LUT P1, RZ, R12, 0xff, RZ, 0xc0, !PT ;  /* 0x000000ff0cff7812 */ /* 0x000fda000782c0ff */
[----:B------:R-:W-:Y:S05]  /*10b0*/  @!P1 EXIT ;  /* 0x000000000000994d */ /* 0x000fea0003800000 */
[----:B------:R-:W-:Y:S01]  /*10c0*/  ULDC UR4, c[0x0][0x28c] ;  /* 0x0000a30000047ab9 */ /* 0x000fe20000000800 */
[----:B------:R-:W-:Y:S01]  /*10d0*/  LOP3.LUT R80, R2, 0x1, RZ, 0xfc, !PT ;  /* 0x0000000102507812 */ /* 0x000fe200078efcff */
[----:B------:R-:W-:-:S04]  /*10e0*/  UIADD3 UR4, UR4, 0x7f, URZ ;  /* 0x0000007f04047890 */ /* 0x000fc8000fffe03f */
[----:B------:R-:W-:-:S04]  /*10f0*/  USHF.R.S32.HI UR5, URZ, 0x1f, UR4 ;  /* 0x0000001f3f057899 */ /* 0x000fc80008011404 */
[----:B------:R-:W-:-:S03]  /*1100*/  ULEA.HI UR5, UR5, UR4, URZ, 0x7 ;  /* 0x0000000405057291 */ /* 0x000fc6000f8f383f */
[----:B------:R-:W-:Y:S01]  /*1110*/  UMOV UR4, URZ ;  /* 0x0000003f00047c82 */ /* 0x000fe20008000000 */
[----:B------:R-:W-:-:S03]  /*1120*/  USHF.R.S32.HI UR9, URZ, 0x7, UR5 ;  /* 0x000000073f097899 */ /* 0x000fc60008011405 */
[----:B------:R-:W-:-:S09]  /*1130*/  UMOV UR5, URZ ;  /* 0x0000003f00057c82 */ /* 0x000fd20008000000 */
.L_x_105:
[----:B01----:R-:W-:Y:S01]  /*1140*/  LOP3.LUT R6, R0, 0x80, RZ, 0xc0, !PT ;  /* 0x0000008000067812 */ /* 0x003fe200078ec0ff */
[----:B------:R-:W0:Y:S01]  /*1150*/  S2UR UR13, SR_CgaCtaId ;  /* 0x00000000000d79c3 */ /* 0x000e220000008800 */
[----:B------:R-:W-:Y:S01]  /*1160*/  UMOV UR12, 0x400 ;  /* 0x00000400000c7882 */ /* 0x000fe20000000000 */
[----:B------:R-:W-:Y:S01]  /*1170*/  UMOV UR6, URZ ;  /* 0x0000003f00067c82 */ /* 0x000fe20008000000 */
[----:B------:R-:W-:Y:S01]  /*1180*/  SHF.R.U32.HI R6, RZ, 0x7, R6 ;  /* 0x00000007ff067819 */ /* 0x000fe20000011606 */
[----:B------:R-:W-:Y:S01]  /*1190*/  UMOV UR7, URZ ;  /* 0x0000003f00077c82 */ /* 0x000fe20008000000 */
[----:B------:R-:W-:Y:S01]  /*11a0*/  UMOV UR18, UR5 ;  /* 0x0000000500127c82 */ /* 0x000fe20008000000 */
[----:B------:R-:W-:Y:S02]  /*11b0*/  CS2R R14, SRZ ;  /* 0x00000000000e7805 */ /* 0x000fe4000001ff00 */
[----:B------:R-:W-:Y:S01]  /*11c0*/  CS2R R16, SRZ ;  /* 0x0000000000107805 */ /* 0x000fe2000001ff00 */
[----:B------:R-:W1:Y:S01]  /*11d0*/  LDC R7, c[0x0][0x28c] ;  /* 0x0000a300ff077b82 */ /* 0x000e620000000800 */
[----:B----4-:R-:W4:Y:S01]  /*11e0*/  SHFL.IDX PT, R6, R6, RZ, 0x1f ;  /* 0x00001fff06067589 */ /* 0x010f2200000e0000 */
[----:B------:R-:W-:-:S02]  /*11f0*/  CS2R R18, SRZ ;  /* 0x0000000000127805 */ /* 0x000fc4000001ff00 */
[----:B------:R-:W-:Y:S02]  /*1200*/  CS2R R20, SRZ ;  /* 0x0000000000147805 */ /* 0x000fe4000001ff00 */
[----:B------:R-:W-:Y:S02]  /*1210*/  CS2R R22, SRZ ;  /* 0x0000000000167805 */ /* 0x000fe4000001ff00 */
[----:B------:R-:W-:Y:S02]  /*1220*/  CS2R R56, SRZ ;  /* 0x0000000000387805 */ /* 0x000fe4000001ff00 */
[----:B------:R-:W-:Y:S02]  /*1230*/  CS2R R58, SRZ ;  /* 0x00000000003a7805 */ /* 0x000fe4000001ff00 */
[----:B------:R-:W-:Y:S02]  /*1240*/  CS2R R60, SRZ ;  /* 0x00000000003c7805 */ /* 0x000fe4000001ff00 */
[----:B------:R-:W-:-:S02]  /*1250*/  CS2R R62, SRZ ;  /* 0x00000000003e7805 */ /* 0x000fc4000001ff00 */
[----:B------:R-:W-:Y:S02]  /*1260*/  CS2R R64, SRZ ;  /* 0x0000000000407805 */ /* 0x000fe4000001ff00 */
[----:B------:R-:W-:Y:S02]  /*1270*/  CS2R R66, SRZ ;  /* 0x0000000000427805 */ /* 0x000fe4000001ff00 */
[----:B------:R-:W-:Y:S02]  /*1280*/  CS2R R68, SRZ ;  /* 0x0000000000447805 */ /* 0x000fe4000001ff00 */
[----:B------:R-:W-:Y:S02]  /*1290*/  CS2R R72, SRZ ;  /* 0x0000000000487805 */ /* 0x000fe4000001ff00 */
[----:B------:R-:W-:Y:S02]  /*12a0*/  CS2R R74, SRZ ;  /* 0x00000000004a7805 */ /* 0x000fe4000001ff00 */
[----:B------:R-:W-:-:S02]  /*12b0*/  CS2R R76, SRZ ;  /* 0x00000000004c7805 */ /* 0x000fc4000001ff00 */
[----:B------:R-:W-:Y:S01]  /*12c0*/  CS2R R78, SRZ ;  /* 0x00000000004e7805 */ /* 0x000fe2000001ff00 */
[----:B------:R-:W-:Y:S01]  /*12d0*/  IMAD.U32 R12, RZ, RZ, UR4 ;  /* 0x00000004ff0c7e24 */ /* 0x000fe2000f8e00ff */
[----:B--2---:R-:W-:Y:S02]  /*12e0*/  CS2R R24, SRZ ;  /* 0x0000000000187805 */ /* 0x004fe4000001ff00 */
[----:B------:R-:W-:Y:S02]  /*12f0*/  CS2R R26, SRZ ;  /* 0x00000000001a7805 */ /* 0x000fe4000001ff00 */
[----:B------:R-:W-:Y:S02]  /*1300*/  CS2R R28, SRZ ;  /* 0x00000000001c7805 */ /* 0x000fe4000001ff00 */
[----:B------:R-:W-:Y:S02]  /*1310*/  CS2R R30, SRZ ;  /* 0x00000000001e7805 */ /* 0x000fe4000001ff00 */
[----:B------:R-:W-:-:S02]  /*1320*/  CS2R R32, SRZ ;  /* 0x0000000000207805 */ /* 0x000fc4000001ff00 */
[----:B------:R-:W-:Y:S02]  /*1330*/  CS2R R34, SRZ ;  /* 0x0000000000227805 */ /* 0x000fe4000001ff00 */
[----:B------:R-:W-:Y:S02]  /*1340*/  CS2R R36, SRZ ;  /* 0x0000000000247805 */ /* 0x000fe4000001ff00 */
[----:B-1----:R-:W-:Y:S02]  /*1350*/  ISETP.GE.AND P1, PT, R7, 0x1, PT ;  /* 0x000000010700780c */ /* 0x002fe40003f26270 */
[----:B------:R-:W-:Y:S02]  /*1360*/  CS2R R38, SRZ ;  /* 0x0000000000267805 */ /* 0x000fe4000001ff00 */
[----:B----4-:R-:W-:Y:S02]  /*1370*/  R2UR UR8, R6 ;  /* 0x00000000060872ca */ /* 0x010fe400000e0000 */
        /* <DEDUP_REMOVED lines=8> */
[----:B------:R-:W-:-:S04]  /*1400*/  ULEA.HI UR10, UR8, UR8, URZ, 0x1 ;  /* 0x00000008080a7291 */ /* 0x000fc8000f8f083f */
[----:B------:R-:W-:Y:S02]  /*1410*/  ULOP3.LUT UR11, UR10, 0x7fffe, URZ, 0xc0, !UPT ;  /* 0x0007fffe0a0b7892 */ /* 0x000fe4000f8ec03f */
[----:B0-----:R-:W-:Y:S02]  /*1420*/  ULEA UR10, UR13, UR12, 0x18 ;  /* 0x0000000c0d0a7291 */ /* 0x001fe4000f8ec03f */
[----:B------:R-:W-:-:S03]  /*1430*/  UIADD3 UR11, UR8, -UR11, URZ ;  /* 0x8000000b080b7290 */ /* 0x000fc6000fffe03f */
[----:B------:R-:W-:Y:S01]  /*1440*/  UMOV UR8, URZ ;  /* 0x0000003f00087c82 */ /* 0x000fe20008000000 */
[----:B------:R-:W-:-:S04]  /*1450*/  ULEA UR11, UR11, UR10, 0xd ;  /* 0x0000000a0b0b7291 */ /* 0x000fc8000f8e683f */
[----:B------:R-:W-:-:S04]  /*1460*/  UIADD3 UR11, UR11, 0x100, URZ ;  /* 0x000001000b0b7890 */ /* 0x000fc8000fffe03f */
[----:B------:R-:W-:-:S04]  /*1470*/  USHF.R.U32.HI UR11, URZ, 0x4, UR11 ;  /* 0x000000043f0b7899 */ /* 0x000fc8000801160b */
[----:B------:R-:W-:Y:S01]  /*1480*/  ULOP3.LUT UR11, UR11, 0x3fff, URZ, 0xc0, !UPT ;  /* 0x00003fff0b0b7892 */ /* 0x000fe2000f8ec03f */
[----:B------:R-:W-:Y:S11]  /*1490*/  @!P1 BRA `(.L_x_17) ;  /* 0x00000004009c9947 */ /* 0x000ff60003800000 */
[----:B------:R-:W-:-:S13]  /*14a0*/  ISETP.NE.AND P2, PT, R80, 0x3, PT ;  /* 0x000000035000780c */ /* 0x000fda0003f45270 */
[----:B------:R-:W-:Y:S05]  /*14b0*/  @!P2 BRA `(.L_x_18) ;  /* 0x000000000004a947 */ /* 0x000fea0003800000 */
[----:B------:R-:W-:Y:S01]  /*14c0*/  BPT.TRAP 0x1 ;  /* 0x000000040000795c */ /* 0x000fe20000300000 */
.L_x_18:
[----:B------:R-:W-:Y:S01]  /*14d0*/  ULEA UR6, UR5, UR10, 0x3 ;  /* 0x0000000a05067291 */ /* 0x000fe2000f8e183f */
[----:B------:R-:W-:-:S05]  /*14e0*/  IMAD.U32 R6, RZ, RZ, UR4 ;  /* 0x00000004ff067e24 */ /* 0x000fca000f8e00ff */
[----:B------:R-:W-:-:S04]  /*14f0*/  SHF.L.U32 R6, R6, 0x1f, RZ ;  /* 0x0000001f06067819 */ /* 0x000fc800000006ff */
[----:B------:R0:W1:Y:S01]  /*1500*/  SYNCS.PHASECHK.TRANS64.TRYWAIT P1, [UR6], R6 ;  /* 0x00000006ff0075a7 */ /* 0x0000620008020146 */
[----:B------:R-:W-:Y:S05]  /*1510*/  @!P2 BRA `(.L_x_19) ;  /* 0x000000000004a947 */ /* 0x000fea0003800000 */
[----:B------:R-:W-:Y:S01]  /*1520*/  BPT.TRAP 0x1 ;  /* 0x000000040000795c */ /* 0x000fe20000300000 */
.L_x_19:
[----:B-1----:R-:W-:Y:S05]  /*1530*/  @P1 BRA `(.L_x_20) ;  /* 0x0000000000081947 */ /* 0x002fea0003800000 */
[----:B------:R-:W1:Y:S02]  /*1540*/  SYNCS.PHASECHK.TRANS64.TRYWAIT P1, [UR6], R6 ;  /* 0x00000006ff0075a7 */ /* 0x000e640008020146 */
[----:B-1----:R-:W-:Y:S05]  /*1550*/  @!P1 BRA `(.L_x_21) ;  /* 0x0000005400689947 */ /* 0x002fea0003800000 */
.L_x_20:
[----:B------:R-:W-:Y:S01]  /*1560*/  UIADD3 UR6, UR10, 0x10100, URZ ;  /* 0x000101000a067890 */ /* 0x000fe2000fffe03f */
[----:B------:R-:W-:Y:S01]  /*1570*/  WARPGROUP.ARRIVE ;  /* 0x00000000000079c5 */ /* 0x000fe20000000000 */
[----:B------:R-:W-:Y:S01]  /*1580*/  ULOP3.LUT UR8, UR11, 0x10000, URZ, 0xfc, !UPT ;  /* 0x000100000b087892 */ /* 0x000fe2000f8efc3f */
[----:B------:R-:W-:Y:S01]  /*1590*/  CS2R R14, SRZ ;  /* 0x00000000000e7805 */ /* 0x000fe2000001ff00 */
[----:B------:R-:W-:Y:S01]  /*15a0*/  USHF.R.U32.HI UR6, URZ, 0x4, UR6 ;  /* 0x000000043f067899 */ /* 0x000fe20008011606 */
[----:B------:R-:W-:Y:S01]  /*15b0*/  CS2R R16, SRZ ;  /* 0x0000000000107805 */ /* 0x000fe2000001ff00 */
[----:B------:R-:W-:Y:S01]  /*15c0*/  UMOV UR13, 0x40000040 ;  /* 0x40000040000d7882 */ /* 0x000fe20000000000 */
[----:B------:R-:W-:Y:S01]  /*15d0*/  UMOV UR15, 0x40000040 ;  /* 0x40000040000f7882 */ /* 0x000fe20000000000 */
[----:B------:R-:W-:Y:S01]  /*15e0*/  ULOP3.LUT UR6, UR6, 0x3fff, URZ, 0xc0, !UPT ;  /* 0x00003fff06067892 */ /* 0x000fe2000f8ec03f */
[----:B------:R-:W-:Y:S02]  /*15f0*/  CS2R R18, SRZ ;  /* 0x0000000000127805 */ /* 0x000fe4000001ff00 */
[----:B------:R-:W-:-:S02]  /*1600*/  CS2R R20, SRZ ;  /* 0x0000000000147805 */ /* 0x000fc4000001ff00 */
[----:B------:R-:W-:Y:S01]  /*1610*/  CS2R R22, SRZ ;  /* 0x0000000000167805 */ /* 0x000fe2000001ff00 */
[----:B------:R-:W-:Y:S01]  /*1620*/  ULOP3.LUT UR7, UR6, 0x10000, URZ, 0xfc, !UPT ;  /* 0x0001000006077892 */ /* 0x000fe2000f8efc3f */
[----:B------:R-:W-:Y:S01]  /*1630*/  CS2R R56, SRZ ;  /* 0x0000000000387805 */ /* 0x000fe2000001ff00 */
[----:B------:R-:W-:Y:S01]  /*1640*/  ULEA UR6, UR5, UR8, 0xa ;  /* 0x0000000805067291 */ /* 0x000fe2000f8e503f */
[----:B------:R-:W-:Y:S01]  /*1650*/  CS2R R58, SRZ ;  /* 0x00000000003a7805 */ /* 0x000fe2000001ff00 */
[----:B------:R-:W-:Y:S01]  /*1660*/  ULEA UR7, UR5, UR7, 0x9 ;  /* 0x0000000705077291 */ /* 0x000fe2000f8e483f */
[----:B------:R-:W-:Y:S02]  /*1670*/  CS2R R60, SRZ ;  /* 0x00000000003c7805 */ /* 0x000fe4000001ff00 */
[----:B------:R-:W-:Y:S02]  /*1680*/  CS2R R62, SRZ ;  /* 0x00000000003e7805 */ /* 0x000fe4000001ff00 */
[----:B------:R-:W-:-:S02]  /*1690*/  CS2R R64, SRZ ;  /* 0x0000000000407805 */ /* 0x000fc4000001ff00 */
[----:B------:R-:W-:Y:S01]  /*16a0*/  CS2R R66, SRZ ;  /* 0x0000000000427805 */ /* 0x000fe2000001ff00 */
[----:B------:R-:W-:Y:S01]  /*16b0*/  UMOV UR12, UR6 ;  /* 0x00000006000c7c82 */ /* 0x000fe20008000000 */
[----:B------:R-:W-:Y:S01]  /*16c0*/  CS2R R68, SRZ ;  /* 0x0000000000447805 */ /* 0x000fe2000001ff00 */
[----:B------:R-:W-:Y:S01]  /*16d0*/  UMOV UR14, UR7 ;  /* 0x00000007000e7c82 */ /* 0x000fe20008000000 */
[----:B------:R-:W-:Y:S01]  /*16e0*/  CS2R R72, SRZ ;  /* 0x0000000000487805 */ /* 0x000fe2000001ff00 */
[----:B------:R-:W-:Y:S01]  /*16f0*/  QGMMA.64x64x32.F32.E4M3.E4M3 R24, gdesc[UR12], RZ, !UPT ;  /* 0x00e000000c1879f3 */ /* 0x000fe2000c7008ff */
[----:B------:R-:W-:Y:S01]  /*1700*/  UIADD3 UR12, UR6, 0x2, URZ ;  /* 0x00000002060c7890 */ /* 0x000fe2000fffe03f */
[----:B------:R-:W-:Y:S01]  /*1710*/  CS2R R74, SRZ ;  /* 0x00000000004a7805 */ /* 0x000fe2000001ff00 */
[----:B------:R-:W-:Y:S01]  /*1720*/  UIADD3 UR14, UR7, 0x2, URZ ;  /* 0x00000002070e7890 */ /* 0x000fe2000fffe03f */
[----:B------:R-:W-:Y:S01]  /*1730*/  CS2R R76, SRZ ;  /* 0x00000000004c7805 */ /* 0x000fe2000001ff00 */
[----:B------:R-:W-:Y:S01]  /*1740*/  UMOV UR13, 0x40000040 ;  /* 0x40000040000d7882 */ /* 0x000fe20000000000 */
[----:B------:R-:W-:Y:S01]  /*1750*/  UMOV UR15, 0x40000040 ;  /* 0x40000040000f7882 */ /* 0x000fe20000000000 */
[----:B------:R-:W-:-:S05]  /*1760*/  CS2R R78, SRZ ;  /* 0x00000000004e7805 */ /* 0x000fca000001ff00 */
[----:B------:R-:W-:Y:S01]  /*1770*/  QGMMA.64x64x32.F32.E4M3.E4M3 R24, gdesc[UR12], R24 ;  /* 0x00e000000c1879f3 */ /* 0x000fe20008700818 */
[----:B------:R-:W-:Y:S02]  /*1780*/  UIADD3 UR12, UR6, 0x4, URZ ;  /* 0x00000004060c7890 */ /* 0x000fe4000fffe03f */
[----:B------:R-:W-:Y:S01]  /*1790*/  UIADD3 UR14, UR7, 0x4, URZ ;  /* 0x00000004070e7890 */ /* 0x000fe2000fffe03f */
[----:B------:R-:W-:Y:S01]  /*17a0*/  UMOV UR13, 0x40000040 ;  /* 0x40000040000d7882 */ /* 0x000fe20000000000 */
[----:B------:R-:W-:-:S07]  /*17b0*/  UMOV UR15, 0x40000040 ;  /* 0x40000040000f7882 */ /* 0x000fce0000000000 */
[----:B------:R-:W-:Y:S01]  /*17c0*/  QGMMA.64x64x32.F32.E4M3.E4M3 R24, gdesc[UR12], R24 ;  /* 0x00e000000c1879f3 */ /* 0x000fe20008700818 */
[----:B------:R-:W-:Y:S02]  /*17d0*/  UIADD3 UR14, UR7, 0x6, URZ ;  /* 0x00000006070e7890 */ /* 0x000fe4000fffe03f */
[----:B------:R-:W-:Y:S01]  /*17e0*/  UIADD3 UR12, UR6, 0x6, URZ ;  /* 0x00000006060c7890 */ /* 0x000fe2000fffe03f */
[----:B------:R-:W-:Y:S01]  /*17f0*/  ULDC UR7, c[0x0][0x50c] ;  /* 0x0001430000077ab9 */ /* 0x000fe20000000800 */
[----:B------:R-:W-:Y:S01]  /*1800*/  UMOV UR13, 0x40000040 ;  /* 0x40000040000d7882 */ /* 0x000fe20000000000 */
[----:B------:R-:W-:Y:S01]  /*1810*/  UISETP.NE.AND UP0, UPT, UR7, 0x4, UPT ;  /* 0x000000040700788c */ /* 0x000fe2000bf05270 */
[----:B------:R-:W-:Y:S01]  /*1820*/  UMOV UR15, 0x40000040 ;  /* 0x40000040000f7882 */ /* 0x000fe20000000000 */
[----:B------:R-:W-:Y:S02]  /*1830*/  UMOV UR6, 0x4 ;  /* 0x0000000400067882 */ /* 0x000fe40000000000 */
[----:B------:R-:W-:-:S06]  /*1840*/  USEL UR7, URZ, 0x1, UP0 ;  /* 0x000000013f077887 */ /* 0x000fcc0008000000 */
[----:B------:R-:W-:Y:S01]  /*1850*/  ISETP.NE.AND P1, PT, RZ, UR7, PT ;  /* 0x00000007ff007c0c */ /* 0x000fe2000bf25270 */
[----:B------:R-:W-:-:S12]  /*1860*/  QGMMA.64x64x32.F32.E4M3.E4M3 R24, gdesc[UR12], R24, gsb0 ;  /* 0x00e000000c1879f3 */ /* 0x000fd80008000818 */
[----:B------:R-:W-:Y:S05]  /*1870*/  @!P1 BRA `(.L_x_22) ;  /* 0x0000000000889947 */ /* 0x000fea0003800000 */
[----:B------:R-:W-:Y:S02]  /*1880*/  WARPGROUP.DEPBAR.LE gsb0, 0x0 ;  /* 0x00008000000079c5 */ /* 0x000fe40000010000 */
[----:B------:R-:W-:-:S01]  /*1890*/  FADD R79, RZ, R24 ;  /* 0x00000018ff4f7221 */ /* 0x000fc20000000000 */
[----:B------:R-:W-:Y:S01]  /*18a0*/  FADD R78, RZ, R25 ;  /* 0x00000019ff4e7221 */ /* 0x000fe20000000000 */
        /* <DEDUP_REMOVED lines=30> */
[----:B------:R-:W-:-:S06]  /*1a90*/  UMOV UR6, URZ ;  /* 0x0000003f00067c82 */ /* 0x000fcc0008000000 */
.L_x_22:
[----:B------:R-:W-:-:S04]  /*1aa0*/  UIADD3 UR18, UR5, 0x1, URZ ;  /* 0x0000000105127890 */ /* 0x000fc8000fffe03f */
[----:B------:R-:W-:-:S04]  /*1ab0*/  UISETP.NE.AND UP0, UPT, UR18, 0x4, UPT ;  /* 0x000000041200788c */ /* 0x000fc8000bf05270 */
[----:B------:R-:W-:Y:S02]  /*1ac0*/  USEL UR8, URZ, 0x1, UP0 ;  /* 0x000000013f087887 */ /* 0x000fe40008000000 */
[----:B------:R-:W-:Y:S02]  /*1ad0*/  USEL UR18, UR18, URZ, UP0 ;  /* 0x0000003f12127287 */ /* 0x000fe40008000000 */
[----:B------:R-:W-:-:S06]  /*1ae0*/  ULOP3.LUT UR8, UR4, UR8, URZ, 0x3c, !UPT ;  /* 0x0000000804087292 */ /* 0x000fcc000f8e3c3f */
[----:B------:R-:W-:Y:S01]  /*1af0*/  IMAD.U32 R12, RZ, RZ, UR8 ;  /* 0x00000008ff0c7e24 */ /* 0x000fe2000f8e00ff */
[----:B------:R-:W-:-:S06]  /*1b00*/  UMOV UR8, 0x1 ;  /* 0x0000000100087882 */ /* 0x000fcc0000000000 */
.L_x_17:
[----:B------:R-:W-:-:S04]  /*1b10*/  UISETP.LT.AND UP0, UPT, UR9, 0x1, UPT ;  /* 0x000000010900788c */ /* 0x000fc8000bf01270 */
[----:B------:R-:W-:-:S04]  /*1b20*/  USEL UR12, UR9, 0x1, UP0 ;  /* 0x00000001090c7887 */ /* 0x000fc80008000000 */
[----:B------:R-:W-:-:S04]  /*1b30*/  UIADD3 UR12, UR9, -UR12, URZ ;  /* 0x8000000c090c7290 */ /* 0x000fc8000fffe03f */
[----:B------:R-:W-:-:S06]  /*1b40*/  UISETP.GE.AND UP0, UPT, UR12, 0x1, UPT ;  /* 0x000000010c00788c */ /* 0x000fcc000bf06270 */
[----:B------:R-:W-:-:S13]  /*1b50*/  PLOP3.LUT P1, PT, PT, PT, UP0, 0x80, 0x0 ;  /* 0x000000000000781c */ /* 0x000fda0003f2f008 */
[----:B------:R-:W-:Y:S05]  /*1b60*/  @!P1 BRA `(.L_x_23) ;  /* 0x0000000400b49947 */ /* 0x000fea0003800000 */
[----:B01----:R-:W-:Y:S01]  /*1b70*/  IMAD.U32 R6, RZ, RZ, UR12 ;  /* 0x0000000cff067e24 */ /* 0x003fe2000f8e00ff */
[----:B------:R-:W-:Y:S01]  /*1b80*/  ULDC UR19, c[0x0][0x50c] ;  /* 0x0001430000137ab9 */ /* 0x000fe20000000800 */
[----:B------:R-:W-:-:S07]  /*1b90*/  IMAD.U32 R7, RZ, RZ, UR5 ;  /* 0x00000005ff077e24 */ /* 0x000fce000f8e00ff */
.L_x_31:
[----:B------:R-:W-:-:S13]  /*1ba0*/  ISETP.NE.AND P2, PT, R80, 0x3, PT ;  /* 0x000000035000780c */ /* 0x000fda0003f45270 */
[----:B0-----:R-:W-:Y:S05]  /*1bb0*/  @!P2 BRA `(.L_x_24) ;  /* 0x000000000004a947 */ /* 0x001fea0003800000 */
[----:B------:R-:W-:Y:S01]  /*1bc0*/  BPT.TRAP 0x1 ;  /* 0x000000040000795c */ /* 0x000fe20000300000 */
.L_x_24:
[----:B------:R-:W0:Y:S01]  /*1bd0*/  S2UR UR12, SR_CgaCtaId ;  /* 0x00000000000c79c3 */ /* 0x000e220000008800 */
[----:B------:R-:W-:Y:S01]  /*1be0*/  UMOV UR10, 0x400 ;  /* 0x00000400000a7882 */ /* 0x000fe20000000000 */
[----:B------:R-:W-:Y:S01]  /*1bf0*/  SHF.L.U32 R8, R12, 0x1f, RZ ;  /* 0x0000001f0c087819 */ /* 0x000fe200000006ff */
[----:B0-----:R-:W-:-:S04]  /*1c00*/  ULEA UR10, UR12, UR10, 0x18 ;  /* 0x0000000a0c0a7291 */ /* 0x001fc8000f8ec03f */
[----:B------:R-:W-:-:S09]  /*1c10*/  ULEA UR12, UR18, UR10, 0x3 ;  /* 0x0000000a120c7291 */ /* 0x000fd2000f8e183f */
[----:B------:R0:W1:Y:S01]  /*1c20*/  SYNCS.PHASECHK.TRANS64.TRYWAIT P1, [UR12], R8 ;  /* 0x00000008ff0075a7 */ /* 0x000062000802014c */
[----:B------:R-:W-:Y:S05]  /*1c30*/  @!P2 BRA `(.L_x_25) ;  /* 0x000000000004a947 */ /* 0x000fea0003800000 */
[----:B------:R-:W-:Y:S01]  /*1c40*/  BPT.TRAP 0x1 ;  /* 0x000000040000795c */ /* 0x000fe20000300000 */
.L_x_25:
[----:B-1----:R-:W-:Y:S05]  /*1c50*/  @P1 BRA `(.L_x_26) ;  /* 0x0000000000081947 */ /* 0x002fea0003800000 */
[----:B------:R-:W1:Y:S02]  /*1c60*/  SYNCS.PHASECHK.TRANS64.TRYWAIT P1, [UR12], R8 ;  /* 0x00000008ff0075a7 */ /* 0x000e64000802014c */
[----:B-1----:R-:W-:Y:S05]  /*1c70*/  @!P1 BRA `(.L_x_27) ;  /* 0x0000004c00b89947 */ /* 0x002fea0003800000 */
.L_x_26:
[----:B------:R-:W-:Y:S01]  /*1c80*/  UIADD3 UR12, UR10, 0x10100, URZ ;  /* 0x000101000a0c7890 */ /* 0x000fe2000fffe03f */
[----:B------:R-:W-:Y:S01]  /*1c90*/  WARPGROUP.ARRIVE ;  /* 0x00000000000079c5 */ /* 0x000fe20000000000 */
[----:B------:R-:W-:Y:S02]  /*1ca0*/  UISETP.NE.AND UP0, UPT, UR7, URZ, UPT ;  /* 0x0000003f0700728c */ /* 0x000fe4000bf05270 */
[----:B------:R-:W-:Y:S02]  /*1cb0*/  USHF.R.U32.HI UR12, URZ, 0x4, UR12 ;  /* 0x000000043f0c7899 */ /* 0x000fe4000801160c */
[----:B------:R-:W-:Y:S02]  /*1cc0*/  USEL UR8, UR8, URZ, !UP0 ;  /* 0x0000003f08087287 */ /* 0x000fe4000c000000 */
[----:B------:R-:W-:Y:S02]  /*1cd0*/  ULOP3.LUT UR12, UR12, 0x3fff, URZ, 0xc0, !UPT ;  /* 0x00003fff0c0c7892 */ /* 0x000fe4000f8ec03f */
[----:B------:R-:W-:-:S02]  /*1ce0*/  UISETP.NE.U32.AND UP0, UPT, UR8, URZ, UPT ;  /* 0x0000003f0800728c */ /* 0x000fc4000bf05070 */
[----:B------:R-:W-:Y:S02]  /*1cf0*/  ULOP3.LUT UR7, UR11, 0x10000, URZ, 0xfc, !UPT ;  /* 0x000100000b077892 */ /* 0x000fe4000f8efc3f */
[----:B------:R-:W-:Y:S02]  /*1d00*/  ULOP3.LUT UR8, UR12, 0x10000, URZ, 0xfc, !UPT ;  /* 0x000100000c087892 */ /* 0x000fe4000f8efc3f */
[----:B------:R-:W-:Y:S02]  /*1d10*/  ULEA UR7, UR18, UR7, 0xa ;  /* 0x0000000712077291 */ /* 0x000fe4000f8e503f */
[----:B------:R-:W-:Y:S01]  /*1d20*/  ULEA UR8, UR18, UR8, 0x9 ;  /* 0x0000000812087291 */ /* 0x000fe2000f8e483f */
[----:B------:R-:W-:Y:S01]  /*1d30*/  UMOV UR13, 0x40000040 ;  /* 0x40000040000d7882 */ /* 0x000fe20000000000 */
[----:B------:R-:W-:Y:S01]  /*1d40*/  UMOV UR15, 0x40000040 ;  /* 0x40000040000f7882 */ /* 0x000fe20000000000 */
[----:B------:R-:W-:Y:S02]  /*1d50*/  UIADD3 UR6, UR6, 0x4, URZ ;  /* 0x0000000406067890 */ /* 0x000fe4000fffe03f */
[----:B------:R-:W-:-:S02]  /*1d60*/  UMOV UR12, UR7 ;  /* 0x00000007000c7c82 */ /* 0x000fc40008000000 */
[----:B------:R-:W-:Y:S02]  /*1d70*/  UMOV UR14, UR8 ;  /* 0x00000008000e7c82 */ /* 0x000fe40008000000 */
[----:B------:R-:W-:Y:S01]  /*1d80*/  QGMMA.64x64x32.F32.E4M3.E4M3 R24, gdesc[UR12], R24, UP0 ;  /* 0x00e000000c1879f3 */ /* 0x000fe2000bf00818 */
[----:B------:R-:W-:Y:S02]  /*1d90*/  UIADD3 UR12, UR7, 0x2, URZ ;  /* 0x00000002070c7890 */ /* 0x000fe4000fffe03f */
[----:B------:R-:W-:Y:S01]  /*1da0*/  UIADD3 UR14, UR8, 0x2, URZ ;  /* 0x00000002080e7890 */ /* 0x000fe2000fffe03f */
[----:B------:R-:W-:Y:S01]  /*1db0*/  UMOV UR13, 0x40000040 ;  /* 0x40000040000d7882 */ /* 0x000fe20000000000 */
[----:B------:R-:W-:Y:S01]  /*1dc0*/  UMOV UR15, 0x40000040 ;  /* 0x40000040000f7882 */ /* 0x000fe20000000000 */
[----:B------:R-:W-:-:S06]  /*1dd0*/  UISETP.NE.AND UP0, UPT, UR6, UR19, UPT ;  /* 0x000000130600728c */ /* 0x000fcc000bf05270 */
        /* <DEDUP_REMOVED lines=8> */
[----:B------:R-:W-:Y:S01]  /*1e60*/  UMOV UR13, 0x40000040 ;  /* 0x40000040000d7882 */ /* 0x000fe20000000000 */
[----:B------:R-:W-:Y:S01]  /*1e70*/  UMOV UR15, 0x40000040 ;  /* 0x40000040000f7882 */ /* 0x000fe20000000000 */
[----:B------:R-:W-:-:S06]  /*1e80*/  USEL UR7, URZ, 0x1, UP0 ;  /* 0x000000013f077887 */ /* 0x000fcc0008000000 */
[----:B------:R-:W-:Y:S01]  /*1e90*/  ISETP.NE.AND P1, PT, RZ, UR7, PT ;  /* 0x00000007ff007c0c */ /* 0x000fe2000bf25270 */
[----:B------:R-:W-:Y:S03]  /*1ea0*/  QGMMA.64x64x32.F32.E4M3.E4M3 R24, gdesc[UR12], R24, gsb0 ;  /* 0x00e000000c1879f3 */ /* 0x000fe60008000818 */
[----:B------:R-:W-:-:S09]  /*1eb0*/  WARPGROUP.DEPBAR.LE gsb0, 0x1 ;  /* 0x00008000000079c5 */ /* 0x000fd20000010100 */
[----:B------:R-:W-:Y:S05]  /*1ec0*/  @!P1 BRA `(.L_x_28) ;  /* 0x0000000000889947 */ /* 0x000fea0003800000 */
[----:B------:R-:W-:Y:S02]  /*1ed0*/  WARPGROUP.DEPBAR.LE gsb0, 0x0 ;  /* 0x00008000000079c5 */ /* 0x000fe40000010000 */
[----:B------:R-:W-:-:S01]  /*1ee0*/  FADD R79, R24, R79 ;  /* 0x0000004f184f7221 */ /* 0x000fc20000000000 */
[----:B------:R-:W-:Y:S01]  /*1ef0*/  FADD R78, R25, R78 ;  /* 0x0000004e194e7221 */ /* 0x000fe20000000000 */
        /* <DEDUP_REMOVED lines=30> */
[----:B------:R-:W-:-:S06]  /*20e0*/  UMOV UR6, URZ ;  /* 0x0000003f00067c82 */ /* 0x000fcc0008000000 */
.L_x_28:
[----:B------:R-:W-:Y:S05]  /*20f0*/  @!P2 BRA `(.L_x_29) ;  /* 0x000000000004a947 */ /* 0x000fea0003800000 */
[----:B------:R-:W-:Y:S01]  /*2100*/  BPT.TRAP 0x1 ;  /* 0x000000040000795c */ /* 0x000fe20000300000 */
.L_x_29:
[----:B01----:R-:W-:Y:S02]  /*2110*/  @P0 LEA R8, R7, UR10, 0x3 ;  /* 0x0000000a07080c11 */ /* 0x003fe4000f8e18ff */
[----:B------:R-:W-:-:S03]  /*2120*/  ISETP.GT.U32.AND P1, PT, R2, 0x1, PT ;  /* 0x000000010200780c */ /* 0x000fc60003f24070 */
[----:B------:R-:W-:-:S05]  /*2130*/  @P0 VIADD R8, R8, 0x20 ;  /* 0x0000002008080836 */ /* 0x000fca0000000000 */
[----:B------:R-:W-:-:S04]  /*2140*/  @P0 PRMT R8, R3, 0x654, R8 ;  /* 0x0000065403080816 */ /* 0x000fc80000000008 */
[----:B------:R0:W-:Y:S01]  /*2150*/  @P0 SYNCS.ARRIVE.TRANS64.RED.A1T0 RZ, [R8+URZ], RZ ;  /* 0x000000ff08ff09a7 */ /* 0x0001e2000810043f */
[----:B------:R-:W-:Y:S05]  /*2160*/  @P1 BRA `(.L_x_30) ;  /* 0x0000000000041947 */ /* 0x000fea0003800000 */
[----:B------:R-:W-:Y:S01]  /*2170*/  BPT.TRAP 0x1 ;  /* 0x000000040000795c */ /* 0x000fe20000300000 */
.L_x_30:
[----:B------:R-:W-:Y:S01]  /*2180*/  UIADD3 UR18, UR18, 0x1, URZ ;  /* 0x0000000112127890 */ /* 0x000fe2000fffe03f */
[C---:B------:R-:W-:Y:S01]  /*2190*/  ISETP.GT.AND P2, PT, R6.reuse, 0x1, PT ;  /* 0x000000010600780c */ /* 0x040fe20003f44270 */
[----:B------:R-:W-:Y:S02]  /*21a0*/  VIADD R7, R7, 0x1 ;  /* 0x0000000107077836 */ /* 0x000fe40000000000 */
[----:B------:R-:W-:Y:S01]  /*21b0*/  UISETP.NE.AND UP0, UPT, UR18, 0x4, UPT ;  /* 0x000000041200788c */ /* 0x000fe2000bf05270 */
[----:B------:R-:W-:Y:S02]  /*21c0*/  VIADD R6, R6, 0xffffffff ;  /* 0xffffffff06067836 */ /* 0x000fe40000000000 */
[C---:B------:R-:W-:Y:S01]  /*21d0*/  ISETP.NE.AND P1, PT, R7.reuse, 0x4, PT ;  /* 0x000000040700780c */ /* 0x040fe20003f25270 */
[----:B------:R-:W-:Y:S02]  /*21e0*/  USEL UR8, URZ, 0x1, UP0 ;  /* 0x000000013f087887 */ /* 0x000fe40008000000 */
[----:B------:R-:W-:Y:S01]  /*21f0*/  USEL UR18, UR18, URZ, UP0 ;  /* 0x0000003f12127287 */ /* 0x000fe20008000000 */
[----:B------:R-:W-:-:S03]  /*2200*/  SEL R7, R7, RZ, P1 ;  /* 0x000000ff07077207 */ /* 0x000fc60000800000 */
[----:B------:R-:W-:Y:S01]  /*2210*/  LOP3.LUT R12, R12, UR8, RZ, 0x3c, !PT ;  /* 0x000000080c0c7c12 */ /* 0x000fe2000f8e3cff */
[----:B------:R-:W-:Y:S01]  /*2220*/  UMOV UR8, 0x1 ;  /* 0x0000000100087882 */ /* 0x000fe20000000000 */
[----:B------:R-:W-:Y:S06]  /*2230*/  @P2 BRA `(.L_x_31) ;  /* 0xfffffff800582947 */ /* 0x000fec000383ffff */
.L_x_23:
[----:B------:R-:W-:Y:S01]  /*2240*/  UISETP.NE.AND UP0, UPT, UR6, URZ, UPT ;  /* 0x0000003f0600728c */ /* 0x000fe2000bf05270 */
[----:B01----:R-:W0:Y:S03]  /*2250*/  LDC R6, c[0x0][0x28c] ;  /* 0x0000a300ff067b82 */ /* 0x003e260000000800 */
[----:B------:R-:W-:-:S06]  /*2260*/  USEL UR6, URZ, 0x1, !UP0 ;  /* 0x000000013f067887 */ /* 0x000fcc000c000000 */
[----:B------:R-:W-:Y:S02]  /*2270*/  ISETP.NE.AND P1, PT, RZ, UR6, PT ;  /* 0x00000006ff007c0c */ /* 0x000fe4000bf25270 */
[----:B0-----:R-:W-:-:S11]  /*2280*/  ISETP.GE.AND P2, PT, R6, 0x1, PT ;  /* 0x000000010600780c */ /* 0x001fd60003f46270 */
[----:B------:R-:W-:Y:S05]  /*2290*/  @!P1 BRA `(.L_x_32) ;  /* 0x0000000000849947 */ /* 0x000fea0003800000 */
[----:B------:R-:W-:Y:S02]  /*22a0*/  WARPGROUP.DEPBAR.LE gsb0, 0x0 ;  /* 0x00008000000079c5 */ /* 0x000fe40000010000 */
[----:B------:R-:W-:Y:S01]  /*22b0*/  FADD R79, R24, R79 ;  /* 0x0000004f184f7221 */ /* 0x000fe20000000000 */
        /* <DEDUP_REMOVED lines=30> */
[----:B------:R-:W-:-:S07]  /*24a0*/  FADD R14, R14, R55 ;  /* 0x000000370e0e7221 */ /* 0x000fce0000000000 */
.L_x_32:
[----:B------:R-:W-:Y:S02]  /*24b0*/  WARPGROUP.DEPBAR.LE gsb0, 0x0 ;  /* 0x00008000000079c5 */ /* 0x000fe40000010000 */
[----:B------:R-:W-:Y:S05]  /*24c0*/  @!P2 BRA `(.L_x_33) ;  /* 0x000000000044a947 */ /* 0x000fea0003800000 */
[----:B------:R-:W-:-:S13]  /*24d0*/  ISETP.NE.AND P1, PT, R80, 0x3, PT ;  /* 0x000000035000780c */ /* 0x000fda0003f25270 */
[----:B------:R-:W-:Y:S05]  /*24e0*/  @!P1 BRA `(.L_x_34) ;  /* 0x0000000000049947 */ /* 0x000fea0003800000 */
[----:B------:R-:W-:Y:S01]  /*24f0*/  BPT.TRAP 0x1 ;  /* 0x000000040000795c */ /* 0x000fe20000300000 */
.L_x_34:
[----:B------:R-:W-:Y:S01]  /*2500*/  VOTEU.ANY UP0, P0 ;  /* 0x00000000003f7886 */ /* 0x000fe20000000100 */
[----:B------:R-:W-:Y:S01]  /*2510*/  UISETP.LT.AND UP1, UPT, UR9, 0x1, UPT ;  /* 0x000000010900788c */ /* 0x000fe2000bf21270 */
[----:B------:R-:W-:Y:S01]  /*2520*/  IMAD.U32 R7, RZ, RZ, UR10 ;  /* 0x0000000aff077e24 */ /* 0x000fe2000f8e00ff */
[----:B------:R-:W-:Y:S02]  /*2530*/  ISETP.GT.U32.AND P1, PT, R2, 0x1, PT ;  /* 0x000000010200780c */ /* 0x000fe40003f24070 */
[----:B------:R-:W-:-:S04]  /*2540*/  @UP0 USEL UR6, UR9, 0x1, UP1 ;  /* 0x0000000109060887 */ /* 0x000fc80008800000 */
[----:B------:R-:W-:-:S06]  /*2550*/  @UP0 UIADD3 UR6, UR5, UR9, -UR6 ;  /* 0x0000000905060290 */ /* 0x000fcc000fffe806 */
[----:B------:R-:W-:-:S04]  /*2560*/  IMAD.U32 R6, RZ, RZ, UR6 ;  /* 0x00000006ff067e24 */ /* 0x000fc8000f8e00ff */
[----:B------:R-:W-:-:S05]  /*2570*/  @P0 IMAD.SHL.U32 R6, R6, 0x8, RZ ;  /* 0x0000000806060824 */ /* 0x000fca00078e00ff */
[----:B------:R-:W-:-:S04]  /*2580*/  @P0 LOP3.LUT R6, R6, 0x18, RZ, 0xc0, !PT ;  /* 0x0000001806060812 */ /* 0x000fc800078ec0ff */
[----:B------:R-:W-:-:S04]  /*2590*/  @P0 IADD3 R6, R7, 0x20, R6 ;  /* 0x0000002007060810 */ /* 0x000fc80007ffe006 */
[----:B------:R-:W-:-:S04]  /*25a0*/  @P0 PRMT R6, R3, 0x654, R6 ;  /* 0x0000065403060816 */ /* 0x000fc80000000006 */
[----:B------:R0:W-:Y:S01]  /*25b0*/  @P0 SYNCS.ARRIVE.TRANS64.RED.A1T0 RZ, [R6+URZ], RZ ;  /* 0x000000ff06ff09a7 */ /* 0x0001e2000810043f */
[----:B------:R-:W-:Y:S05]  /*25c0*/  @P1 BRA `(.L_x_33) ;  /* 0x0000000000041947 */ /* 0x000fea0003800000 */
[----:B------:R-:W-:Y:S01]  /*25d0*/  BPT.TRAP 0x1 ;  /* 0x000000040000795c */ /* 0x000fe20000300000 */
.L_x_33:
[----:B------:R-:W1:Y:S01]  /*25e0*/  LDC R12, c[0x0][0x288] ;  /* 0x0000a200ff0c7b82 */ /* 0x000e620000000800 */
[--C-:B0-----:R-:W-:Y:S01]  /*25f0*/  SHF.R.U32.HI R6, RZ, 0x2, R0.reuse ;  /* 0x00000002ff067819 */ /* 0x101fe20000011600 */
[----:B------:R-:W-:Y:S01]  /*2600*/  IMAD.SHL.U32 R25, R70, 0x40, RZ ;  /* 0x0000004046197824 */ /* 0x000fe200078e00ff */
[----:B------:R-:W-:Y:S01]  /*2610*/  LOP3.LUT R8, R0, 0x60, RZ, 0xc0, !PT ;  /* 0x0000006000087812 */ /* 0x000fe200078ec0ff */
[----:B------:R-:W-:Y:S01]  /*2620*/  ULDC UR6, c[0x0][0x284] ;  /* 0x0000a10000067ab9 */ /* 0x000fe20000000800 */
[----:B------:R-:W-:Y:S01]  /*2630*/  SHF.R.U32.HI R9, RZ, 0x7, R0 ;  /* 0x00000007ff097819 */ /* 0x000fe20000011600 */
[----:B------:R-:W-:Y:S01]  /*2640*/  IMAD.WIDE R30, R13, 0x80, RZ ;  /* 0x000000800d1e7825 */ /* 0x000fe200078e02ff */
[----:B------:R-:W-:Y:S02]  /*2650*/  LOP3.LUT R7, R6, 0x7, RZ, 0xc0, !PT ;  /* 0x0000000706077812 */ /* 0x000fe400078ec0ff */
[----:B------:R-:W-:Y:S01]  /*2660*/  SHF.R.U32.HI R8, RZ, 0x1, R8 ;  /* 0x00000001ff087819 */ /* 0x000fe20000011608 */
[----:B------:R-:W-:Y:S01]  /*2670*/  IMAD.MOV.U32 R26, RZ, RZ, -0x1 ;  /* 0xffffffffff1a7424 */ /* 0x000fe200078e00ff */
[----:B------:R-:W-:-:S02]  /*2680*/  LOP3.LUT R6, R9, 0x1, RZ, 0xc0, !PT ;  /* 0x0000000109067812 */ /* 0x000fc400078ec0ff */
[----:B------:R-:W-:Y:S02]  /*2690*/  IADD3 R27, RZ, -R8, -R7 ;  /* 0x80000008ff1b7210 */ /* 0x000fe40007ffe807 */
[----:B------:R-:W-:Y:S01]  /*26a0*/  LOP3.LUT R9, R0, 0x3, RZ, 0xc0, !PT ;  /* 0x0000000300097812 */ /* 0x000fe200078ec0ff */
[C---:B------:R-:W-:Y:S02]  /*26b0*/  IMAD.SHL.U32 R24, R6.reuse, 0x40, RZ ;  /* 0x0000004006187824 */ /* 0x040fe400078e00ff */
[----:B------:R-:W-:Y:S02]  /*26c0*/  IMAD R27, R6, -0x40, R27 ;  /* 0xffffffc0061b7824 */ /* 0x000fe400078e021b */
[----:B------:R-:W-:Y:S01]  /*26d0*/  IMAD.SHL.U32 R6, R13, 0x80, RZ ;  /* 0x000000800d067824 */ /* 0x000fe200078e00ff */
[----:B------:R-:W-:Y:S02]  /*26e0*/  LOP3.LUT R7, R24, 0x40, R7, 0xe2, !PT ;  /* 0x0000004018077812 */ /* 0x000fe400078ee207 */
[----:B-1----:R-:W-:Y:S01]  /*26f0*/  ISETP.GE.AND P1, PT, R25, R12, PT ;  /* 0x0000000c1900720c */ /* 0x002fe20003f26270 */
[----:B------:R-:W-:Y:S01]  /*2700*/  IMAD R28, R9, -0x2, R12 ;  /* 0xfffffffe091c7824 */ /* 0x000fe200078e020c */
[----:B------:R-:W-:Y:S01]  /*2710*/  IADD3 R27, -R6, UR6, R27 ;  /* 0x00000006061b7c10 */ /* 0x000fe2000fffe11b */
[----:B------:R-:W-:Y:S01]  /*2720*/  IMAD.SHL.U32 R12, R0, 0x2, RZ ;  /* 0x00000002000c7824 */ /* 0x000fe200078e00ff */
[----:B------:R-:W-:Y:S01]  /*2730*/  ISETP.GE.OR P1, PT, R6, UR6, P1 ;  /* 0x0000000606007c0c */ /* 0x000fe20008f26670 */
[----:B------:R-:W-:Y:S01]  /*2740*/  IMAD.IADD R28, R28, 0x1, -R25 ;  /* 0x000000011c1c7824 */ /* 0x000fe200078e0a19 */
[----:B------:R-:W-:-:S02]  /*2750*/  LOP3.LUT R33, R30, R7, R8, 0xfe, !PT ;  /* 0x000000071e217212 */ /* 0x000fc400078efe08 */
[----:B------:R-:W-:-:S09]  /*2760*/  LOP3.LUT R12, R25, 0x6, R12, 0xf8, !PT ;  /* 0x00000006190c7812 */ /* 0x000fd200078ef80c */
[----:B------:R-:W-:Y:S05]  /*2770*/  @P1 BRA `(.L_x_35) ;  /* 0x0000002400b01947 */ /* 0x000fea0003800000 */
[----:B------:R-:W0:Y:S01]  /*2780*/  LDC.64 R24, c[0x0][0x5c8] ;  /* 0x00017200ff187b82 */ /* 0x000e220000000a00 */
[----:B------:R-:W-:Y:S01]  /*2790*/  SHF.R.S32.HI R32, RZ, 0x1f, R71 ;  /* 0x0000001fff207819 */ /* 0x000fe20000011447 */
[----:B------:R-:W-:Y:S01]  /*27a0*/  ULDC.64 UR6, c[0x0][0x5d0] ;  /* 0x0001740000067ab9 */ /* 0x000fe20000000a00 */
[----:B------:R-:W-:Y:S01]  /*27b0*/  SHF.R.S32.HI R13, RZ, 0x1f, R12 ;  /* 0x0000001fff0d7819 */ /* 0x000fe2000001140c */
[----:B------:R-:W-:Y:S02]  /*27c0*/  BSSY B0, `(.L_x_35) ;  /* 0x0000267000007945 */ /* 0x000fe40003800000 */
[----:B------:R-:W-:-:S04]  /*27d0*/  IMAD R6, R32, UR6, RZ ;  /* 0x0000000620067c24 */ /* 0x000fc8000f8e02ff */
[C---:B------:R-:W-:Y:S02]  /*27e0*/  IMAD R9, R71.reuse, UR7, R6 ;  /* 0x0000000747097c24 */ /* 0x040fe4000f8e0206 */
[----:B------:R-:W-:Y:S01]  /*27f0*/  IMAD.WIDE.U32 R6, R71, UR6, R12 ;  /* 0x0000000647067c25 */ /* 0x000fe2000f8e000c */
[----:B------:R-:W-:-:S03]  /*2800*/  ULDC.64 UR6, c[0x0][0x5c0] ;  /* 0x0001700000067ab9 */ /* 0x000fc60000000a00 */
[----:B------:R-:W-:Y:S02]  /*2810*/  IMAD.IADD R7, R7, 0x1, R9 ;  /* 0x0000000107077824 */ /* 0x000fe400078e0209 */
[-C--:B0-----:R-:W-:Y:S02]  /*2820*/  IMAD R8, R31, R24.reuse, RZ ;  /* 0x000000181f087224 */ /* 0x081fe400078e02ff */
[----:B------:R-:W-:-:S04]  /*2830*/  IMAD.WIDE.U32 R6, R33, R24, R6 ;  /* 0x0000001821067225 */ /* 0x000fc800078e0006 */
[----:B------:R-:W-:Y:S01]  /*2840*/  IMAD R9, R33, R25, R8 ;  /* 0x0000001921097224 */ /* 0x000fe200078e0208 */
[----:B------:R-:W-:Y:S02]  /*2850*/  LEA R8, P1, R24, R6, 0x3 ;  /* 0x0000000618087211 */ /* 0x000fe400078218ff */
[----:B------:R-:W-:Y:S01]  /*2860*/  IADD3 R6, P2, R6, UR6, RZ ;  /* 0x0000000606067c10 */ /* 0x000fe2000ff5e0ff */
[----:B------:R-:W-:Y:S01]  /*2870*/  IMAD.IADD R7, R7, 0x1, R9 ;  /* 0x0000000107077824 */ /* 0x000fe200078e0209 */
[----:B------:R-:W-:-:S04]  /*2880*/  IADD3 R8, P3, R8, UR6, RZ ;  /* 0x0000000608087c10 */ /* 0x000fc8000ff7e0ff */
[----:B------:R-:W-:Y:S02]  /*2890*/  LEA.HI.X R9, R24, R7, R25, 0x3, P1 ;  /* 0x0000000718097211 */ /* 0x000fe400008f1c19 */
[----:B---3-5:R-:W-:Y:S02]  /*28a0*/  FSETP.NEU.AND P1, PT, R11, RZ, PT ;  /* 0x000000ff0b00720b */ /* 0x028fe40003f2d000 */
[----:B------:R-:W-:Y:S02]  /*28b0*/  IADD3.X R7, R7, UR7, RZ, P2, !PT ;  /* 0x0000000707077c10 */ /* 0x000fe400097fe4ff */
[----:B------:R-:W-:-:S09]  /*28c0*/  IADD3.X R9, R9, UR7, RZ, P3, !PT ;  /* 0x0000000709097c10 */ /* 0x000fd20009ffe4ff */
[----:B------:R-:W-:Y:S05]  /*28d0*/  @!P1 BRA `(.L_x_36) ;  /* 0x0000001c00149947 */ /* 0x000fea0003800000 */
[----:B------:R-:W-:Y:S01]  /*28e0*/  ULDC.64 UR6, c[0x0][0x5b8] ;  /* 0x00016e0000067ab9 */ /* 0x000fe20000000a00 */
[----:B------:R-:W-:Y:S01]  /*28f0*/  ISETP.GE.AND P2, PT, R28, 0x1, PT ;  /* 0x000000011c00780c */ /* 0x000fe20003f46270 */
[----:B------:R-:W-:Y:S01]  /*2900*/  IMAD R32, R32, UR6, RZ ;  /* 0x0000000620207c24 */ /* 0x000fe2000f8e02ff */
[----:B------:R-:W-:Y:S01]  /*2910*/  ULDC.64 UR10, c[0x0][0x5a8] ;  /* 0x00016a00000a7ab9 */ /* 0x000fe20000000a00 */
[----:B------:R-:W-:Y:S01]  /*2920*/  IMAD.WIDE.U32 R24, R71, UR6, R12 ;  /* 0x0000000647187c25 */ /* 0x000fe2000f8e000c */
[----:B------:R-:W-:Y:S01]  /*2930*/  ISETP.LT.OR P5, PT, R27, 0x1, !P2 ;  /* 0x000000011b00780c */ /* 0x000fe200057a1670 */
[----:B------:R-:W-:Y:S02]  /*2940*/  BSSY B1, `(.L_x_37) ;  /* 0x000000c000017945 */ /* 0x000fe40003800000 */
[----:B------:R-:W-:Y:S01]  /*2950*/  IMAD R71, R71, UR7, R32 ;  /* 0x0000000747477c24 */ /* 0x000fe2000f8e0220 */
[----:B------:R-:W-:Y:S02]  /*2960*/  ULDC.64 UR6, c[0x0][0x5b0] ;  /* 0x00016c0000067ab9 */ /* 0x000fe40000000a00 */
[----:B------:R-:W-:-:S02]  /*2970*/  IMAD R29, R31, UR6, RZ ;  /* 0x000000061f1d7c24 */ /* 0x000fc4000f8e02ff */
[----:B------:R-:W-:Y:S02]  /*2980*/  IMAD.IADD R25, R25, 0x1, R71 ;  /* 0x0000000119197824 */ /* 0x000fe400078e0247 */
[C---:B------:R-:W-:Y:S02]  /*2990*/  IMAD R29, R33.reuse, UR7, R29 ;  /* 0x00000007211d7c24 */ /* 0x040fe4000f8e021d */
[----:B------:R-:W-:-:S03]  /*29a0*/  IMAD.WIDE.U32 R12, R33, UR6, R24 ;  /* 0x00000006210c7c25 */ /* 0x000fc6000f8e0018 */
[----:B------:R-:W-:-:S04]  /*29b0*/  IADD3 R12, P1, R12, UR10, RZ ;  /* 0x0000000a0c0c7c10 */ /* 0x000fc8000ff3e0ff */
[--C-:B------:R-:W-:Y:S02]  /*29c0*/  IADD3.X R13, R13, UR11, R29.reuse, P1, !PT ;  /* 0x0000000b0d0d7c10 */ /* 0x100fe40008ffe41d */
[----:B------:R-:W-:Y:S01]  /*29d0*/  PRMT R29, RZ, 0x7610, R29 ;  /* 0x00007610ff1d7816 */ /* 0x000fe2000000001d */
[----:B------:R-:W-:Y:S06]  /*29e0*/  @P5 BRA `(.L_x_38) ;  /* 0x0000000000045947 */ /* 0x000fec0003800000 */
[----:B------:R0:W5:Y:S02]  /*29f0*/  LDG.E.U8 R29, desc[UR16][R12.64] ;  /* 0x000000100c1d7981 */ /* 0x000164000c1e1100 */
.L_x_38:
[----:B------:R-:W-:Y:S05]  /*2a00*/  BSYNC B1 ;  /* 0x0000000000017941 */ /* 0x000fea0003800000 */
.L_x_37:
[----:B-----5:R-:W-:Y:S01]  /*2a10*/  LOP3.LUT R29, R29, 0xff, RZ, 0xc0, !PT ;  /* 0x000000ff1d1d7812 */ /* 0x020fe200078ec0ff */
[----:B------:R-:W-:Y:S01]  /*2a20*/  BSSY B1, `(.L_x_39) ;  /* 0x000000c000017945 */ /* 0x000fe20003800000 */
[----:B------:R-:W-:Y:S02]  /*2a30*/  ISETP.GE.AND P1, PT, R28, 0x2, PT ;  /* 0x000000021c00780c */ /* 0x000fe40003f26270 */
[----:B------:R-:W-:Y:S02]  /*2a40*/  F2FP.F16.E4M3.UNPACK_B R29, R29 ;  /* 0x0000001dff1d723e */ /* 0x000fe400020006ff */
[----:B------:R-:W-:-:S03]  /*2a50*/  ISETP.LT.OR P3, PT, R27, 0x1, !P1 ;  /* 0x000000011b00780c */ /* 0x000fc60004f61670 */
[----:B------:R-:W-:Y:S01]  /*2a60*/  HADD2.F32 R32, -RZ, R29.H0_H0 ;  /* 0x2000001dff207230 */ /* 0x000fe20000004100 */
[----:B------:R-:W-:-:S04]  /*2a70*/  PRMT R29, RZ, 0x7610, R29 ;  /* 0x00007610ff1d7816 */ /* 0x000fc8000000001d */
[----:B------:R-:W-:-:S04]  /*2a80*/  FMUL R32, R32, R11 ;  /* 0x0000000b20207220 */ /* 0x000fc80000400000 */
[----:B--2---:R-:W-:-:S05]  /*2a90*/  FFMA R32, R79, R10, R32 ;  /* 0x0000000a4f207223 */ /* 0x004fca0000000020 */
[----:B------:R-:W-:-:S05]  /*2aa0*/  F2FP.SATFINITE.E4M3.F32.PACK_AB_MERGE_C R35, RZ, R32, RZ ;  /* 0x00000020ff23723e */ /* 0x000fca00048070ff */
[----:B------:R1:W-:Y:S01]  /*2ab0*/  @!P5 STG.E.U8 desc[UR16][R6.64], R35 ;  /* 0x000000230600d986 */ /* 0x0003e2000c101110 */
[----:B------:R-:W-:Y:S05]  /*2ac0*/  @P3 BRA `(.L_x_40) ;  /* 0x0000000000043947 */ /* 0x000fea0003800000 */
[----:B------:R2:W5:Y:S02]  /*2ad0*/  LDG.E.U8 R29, desc[UR16][R12.64+0x1] ;  /* 0x000001100c1d7981 */ /* 0x000564000c1e1100 */
.L_x_40:
[----:B------:R-:W-:Y:S05]  /*2ae0*/  BSYNC B1 ;  /* 0x0000000000017941 */ /* 0x000fea0003800000 */
.L_x_39:
[----:B-----5:R-:W-:Y:S01]  /*2af0*/  LOP3.LUT R29, R29, 0xff, RZ, 0xc0, !PT ;  /* 0x000000ff1d1d7812 */ /* 0x020fe200078ec0ff */
[----:B------:R-:W-:Y:S01]  /*2b00*/  BSSY B1, `(.L_x_41) ;  /* 0x0000012000017945 */ /* 0x000fe20003800000 */
[----:B------:R-:W-:Y:S02]  /*2b10*/  IADD3 R33, P5, R33, 0x8, RZ ;  /* 0x0000000821217810 */ /* 0x000fe40007fbe0ff */
[----:B------:R-:W-:Y:S02]  /*2b20*/  F2FP.F16.E4M3.UNPACK_B R29, R29 ;  /* 0x0000001dff1d723e */ /* 0x000fe400020006ff */
[----:B------:R-:W-:Y:S01]  /*2b30*/  ISETP.LT.OR P2, PT, R27, 0x9, !P2 ;  /* 0x000000091b00780c */ /* 0x000fe20005741670 */
[----:B------:R-:W-:Y:S02]  /*2b40*/  IMAD.X R31, RZ, RZ, R31, P5 ;  /* 0x000000ffff1f7224 */ /* 0x000fe400028e061f */
[----:B------:R-:W-:Y:S02]  /*2b50*/  HADD2.F32 R30, -RZ, R29.H0_H0 ;  /* 0x2000001dff1e7230 */ /* 0x000fe40000004100 */
[----:B------:R-:W-:-:S04]  /*2b60*/  IMAD.WIDE.U32 R24, R33, UR6, R24 ;  /* 0x0000000621187c25 */ /* 0x000fc8000f8e0018 */
[----:B------:R-:W-:Y:S01]  /*2b70*/  FMUL R29, R30, R11 ;  /* 0x0000000b1e1d7220 */ /* 0x000fe20000400000 */
[----:B------:R-:W-:Y:S01]  /*2b80*/  IMAD R30, R31, UR6, RZ ;  /* 0x000000061f1e7c24 */ /* 0x000fe2000f8e02ff */
[----:B------:R-:W-:Y:S02]  /*2b90*/  IADD3 R24, P5, R24, UR10, RZ ;  /* 0x0000000a18187c10 */ /* 0x000fe4000ffbe0ff */
[----:B------:R-:W-:Y:S01]  /*2ba0*/  FFMA R29, R78, R10, R29 ;  /* 0x0000000a4e1d7223 */ /* 0x000fe2000000001d */
[----:B------:R-:W-:-:S04]  /*2bb0*/  IMAD R33, R33, UR7, R30 ;  /* 0x0000000721217c24 */ /* 0x000fc8000f8e021e */
[----:B------:R-:W-:Y:S02]  /*2bc0*/  F2FP.SATFINITE.E4M3.F32.PACK_AB_MERGE_C R31, RZ, R29, RZ ;  /* 0x0000001dff1f723e */ /* 0x000fe400048070ff */
[----:B------:R-:W-:Y:S02]  /*2bd0*/  IADD3.X R25, R25, UR11, R33, P5, !PT ;  /* 0x0000000b19197c10 */ /* 0x000fe4000affe421 */
[----:B------:R-:W-:Y:S01]  /*2be0*/  PRMT R29, RZ, 0x7610, R29 ;  /* 0x00007610ff1d7816 */ /* 0x000fe2000000001d */
[----:B------:R3:W-:Y:S01]  /*2bf0*/  @!P3 STG.E.U8 desc[UR16][R6.64+0x1], R31 ;  /* 0x0000011f0600b986 */ /* 0x0007e2000c101110 */
[----:B------:R-:W-:Y:S05]  /*2c00*/  @P2 BRA `(.L_x_42) ;  /* 0x0000000000042947 */ /* 0x000fea0003800000 */
[----:B------:R4:W5:Y:S02]  /*2c10*/  LDG.E.U8 R29, desc[UR16][R24.64] ;  /* 0x00000010181d7981 */ /* 0x000964000c1e1100 */
.L_x_42:
[----:B------:R-:W-:Y:S05]  /*2c20*/  BSYNC B1 ;  /* 0x0000000000017941 */ /* 0x000fea0003800000 */
.L_x_41:
[----:B-----5:R-:W-:Y:S01]  /*2c30*/  LOP3.LUT R29, R29, 0xff, RZ, 0xc0, !PT ;  /* 0x000000ff1d1d7812 */ /* 0x020fe200078ec0ff */
[----:B------:R-:W-:Y:S01]  /*2c40*/  BSSY B1, `(.L_x_43) ;  /* 0x000000b000017945 */ /* 0x000fe20003800000 */
[----:B------:R-:W-:Y:S02]  /*2c50*/  ISETP.LT.OR P1, PT, R27, 0x9, !P1 ;  /* 0x000000091b00780c */ /* 0x000fe40004f21670 */
[----:B------:R-:W-:-:S05]  /*2c60*/  F2FP.F16.E4M3.UNPACK_B R29, R29 ;  /* 0x0000001dff1d723e */ /* 0x000fca00020006ff */
[----:B------:R-:W-:Y:S01]  /*2c70*/  HADD2.F32 R30, -RZ, R29.H0_H0 ;  /* 0x2000001dff1e7230 */ /* 0x000fe20000004100 */
[----:B------:R-:W-:-:S04]  /*2c80*/  PRMT R29, RZ, 0x7610, R29 ;  /* 0x00007610ff1d7816 */ /* 0x000fc8000000001d */
[----:B------:R-:W-:-:S04]  /*2c90*/  FMUL R30, R30, R11 ;  /* 0x0000000b1e1e7220 */ /* 0x000fc80000400000 */
[----:B------:R-:W-:-:S05]  /*2ca0*/  FFMA R30, R77, R10, R30 ;  /* 0x0000000a4d1e7223 */ /* 0x000fca000000001e */
[----:B---3--:R-:W-:-:S05]  /*2cb0*/  F2FP.SATFINITE.E4M3.F32.PACK_AB_MERGE_C R31, RZ, R30, RZ ;  /* 0x0000001eff1f723e */ /* 0x008fca00048070ff */
[----:B------:R3:W-:Y:S01]  /*2cc0*/  @!P2 STG.E.U8 desc[UR16][R8.64], R31 ;  /* 0x0000001f0800a986 */ /* 0x0007e2000c101110 */
[----:B------:R-:W-:Y:S05]  /*2cd0*/  @P1 BRA `(.L_x_44) ;  /* 0x0000000000041947 */ /* 0x000fea0003800000 */
[----:B------:R0:W5:Y:S02]  /*2ce0*/  LDG.E.U8 R29, desc[UR16][R24.64+0x1] ;  /* 0x00000110181d7981 */ /* 0x000164000c1e1100 */
.L_x_44:
[----:B------:R-:W-:Y:S05]  /*2cf0*/  BSYNC B1 ;  /* 0x0000000000017941 */ /* 0x000fea0003800000 */
.L_x_43:
[----:B-----5:R-:W-:Y:S01]  /*2d00*/  LOP3.LUT R29, R29, 0xff, RZ, 0xc0, !PT ;  /* 0x000000ff1d1d7812 */ /* 0x020fe200078ec0ff */
[----:B------:R-:W-:Y:S01]  /*2d10*/  BSSY B1, `(.L_x_45) ;  /* 0x000000c000017945 */ /* 0x000fe20003800000 */
[----:B------:R-:W-:Y:S02]  /*2d20*/  ISETP.GE.AND P2, PT, R28, 0x9, PT ;  /* 0x000000091c00780c */ /* 0x000fe40003f46270 */
[----:B------:R-:W-:Y:S02]  /*2d30*/  F2FP.F16.E4M3.UNPACK_B R29, R29 ;  /* 0x0000001dff1d723e */ /* 0x000fe400020006ff */
[----:B------:R-:W-:-:S03]  /*2d40*/  ISETP.LT.OR P3, PT, R27, 0x1, !P2 ;  /* 0x000000011b00780c */ /* 0x000fc60005761670 */
[----:B------:R-:W-:-:S05]  /*2d50*/  HADD2.F32 R30, -RZ, R29.H0_H0 ;  /* 0x2000001dff1e7230 */ /* 0x000fca0000004100 */
[----:B------:R-:W-:-:S04]  /*2d60*/  FMUL R29, R30, R11 ;  /* 0x0000000b1e1d7220 */ /* 0x000fc80000400000 */
[----:B------:R-:W-:-:S05]  /*2d70*/  FFMA R29, R76, R10, R29 ;  /* 0x0000000a4c1d7223 */ /* 0x000fca000000001d */
[----:B---3--:R-:W-:Y:S02]  /*2d80*/  F2FP.SATFINITE.E4M3.F32.PACK_AB_MERGE_C R31, RZ, R29, RZ ;  /* 0x0000001dff1f723e */ /* 0x008fe400048070ff */
[----:B------:R-:W-:-:S03]  /*2d90*/  PRMT R29, RZ, 0x7610, R29 ;  /* 0x00007610ff1d7816 */ /* 0x000fc6000000001d */
[----:B------:R3:W-:Y:S01]  /*2da0*/  @!P1 STG.E.U8 desc[UR16][R8.64+0x1], R31 ;  /* 0x0000011f08009986 */ /* 0x0007e2000c101110 */
[----:B------:R-:W-:Y:S05]  /*2db0*/  @P3 BRA `(.L_x_46) ;  /* 0x0000000000043947 */ /* 0x000fea0003800000 */
[----:B------:R0:W5:Y:S02]  /*2dc0*/  LDG.E.U8 R29, desc[UR16][R12.64+0x8] ;  /* 0x000008100c1d7981 */ /* 0x000164000c1e1100 */
.L_x_46:
[----:B------:R-:W-:Y:S05]  /*2dd0*/  BSYNC B1 ;  /* 0x0000000000017941 */ /* 0x000fea0003800000 */
.L_x_45:
        /* <DEDUP_REMOVED lines=13> */
.L_x_48:
[----:B------:R-:W-:Y:S05]  /*2eb0*/  BSYNC B1 ;  /* 0x0000000000017941 */ /* 0x000fea0003800000 */
.L_x_47:
[----:B-----5:R-:W-:Y:S01]  /*2ec0*/  LOP3.LUT R29, R29, 0xff, RZ, 0xc0, !PT ;  /* 0x000000ff1d1d7812 */ /* 0x020fe200078ec0ff */
[----:B------:R-:W-:Y:S01]  /*2ed0*/  BSSY B1, `(.L_x_49) ;  /* 0x000000b000017945 */ /* 0x000fe20003800000 */
[----:B------:R-:W-:Y:S02]  /*2ee0*/  ISETP.LT.OR P2, PT, R27, 0x9, !P2 ;  /* 0x000000091b00780c */ /* 0x000fe40005741670 */
[----:B------:R-:W-:-:S05]  /*2ef0*/  F2FP.F16.E4M3.UNPACK_B R29, R29 ;  /* 0x0000001dff1d723e */ /* 0x000fca00020006ff */
        /* <DEDUP_REMOVED lines=8> */
.L_x_50:
[----:B------:R-:W-:Y:S05]  /*2f80*/  BSYNC B1 ;  /* 0x0000000000017941 */ /* 0x000fea0003800000 */
.L_x_49:
        /* <DEDUP_REMOVED lines=12> */
.L_x_52:
[----:B------:R-:W-:Y:S05]  /*3050*/  BSYNC B1 ;  /* 0x0000000000017941 */ /* 0x000fea0003800000 */
.L_x_51:
        /* <DEDUP_REMOVED lines=13> */
.L_x_54:
[----:B------:R-:W-:Y:S05]  /*3130*/  BSYNC B1 ;  /* 0x0000000000017941 */ /* 0x000fea0003800000 */
.L_x_53:
        /* <DEDUP_REMOVED lines=13> */
.L_x_56:
[----:B------:R-:W-:Y:S05]  /*3210*/  BSYNC B1 ;  /* 0x0000000000017941 */ /* 0x000fea0003800000 */
.L_x_55:
        /* <DEDUP_REMOVED lines=12> */
.L_x_58:
[----:B------:R-:W-:Y:S05]  /*32e0*/  BSYNC B1 ;  /* 0x0000000000017941 */ /* 0x000fea0003800000 */
.L_x_57:
        /* <DEDUP_REMOVED lines=12> */
.L_x_60:
[----:B------:R-:W-:Y:S05]  /*33b0*/  BSYNC B1 ;  /* 0x0000000000017941 */ /* 0x000fea0003800000 */
.L_x_59:
        /* <DEDUP_REMOVED lines=13> */
.L_x_62:
[----:B------:R-:W-:Y:S05]  /*3490*/  BSYNC B1 ;  /* 0x0000000000017941 */ /* 0x000fea0003800000 */
.L_x_61:
        /* <DEDUP_REMOVED lines=13> */
.L_x_64:
[----:B------:R-:W-:Y:S05]  /*3570*/  BSYNC B1 ;  /* 0x0000000000017941 */ /* 0x000fea0003800000 */
.L_x_63:
        /* <DEDUP_REMOVED lines=12> */
.L_x_66:
[----:B------:R-:W-:Y:S05]  /*3640*/  BSYNC B1 ;  /* 0x0000000000017941 */ /* 0x000fea0003800000 */
.L_x_65:
        /* <DEDUP_REMOVED lines=12> */
.L_x_68:
[----:B------:R-:W-:Y:S05]  /*3710*/  BSYNC B1 ;  /* 0x0000000000017941 */ /* 0x000fea0003800000 */
.L_x_67:
        /* <DEDUP_REMOVED lines=13> */
.L_x_70:
[----:B------:R-:W-:Y:S05]  /*37f0*/  BSYNC B1 ;  /* 0x0000000000017941 */ /* 0x000fea0003800000 */
.L_x_69:
        /* <DEDUP_REMOVED lines=13> */
.L_x_72:
[----:B------:R-:W-:Y:S05]  /*38d0*/  BSYNC B1 ;  /* 0x0000000000017941 */ /* 0x000fea0003800000 */
.L_x_71:
        /* <DEDUP_REMOVED lines=12> */
.L_x_74:
[----:B------:R-:W-:Y:S05]  /*39a0*/  BSYNC B1 ;  /* 0x0000000000017941 */ /* 0x000fea0003800000 */
.L_x_73:
        /* <DEDUP_REMOVED lines=12> */
.L_x_76:
[----:B------:R-:W-:Y:S05]  /*3a70*/  BSYNC B1 ;  /* 0x0000000000017941 */ /* 0x000fea0003800000 */
.L_x_75:
        /* <DEDUP_REMOVED lines=13> */
.L_x_78:
[----:B------:R-:W-:Y:S05]  /*3b50*/  BSYNC B1 ;  /* 0x0000000000017941 */ /* 0x000fea0003800000 */
.L_x_77:
        /* <DEDUP_REMOVED lines=13> */
.L_x_80:
[----:B------:R-:W-:Y:S05]  /*3c30*/  BSYNC B1 ;  /* 0x0000000000017941 */ /* 0x000fea0003800000 */
.L_x_79:
        /* <DEDUP_REMOVED lines=12> */
.L_x_82:
[----:B------:R-:W-:Y:S05]  /*3d00*/  BSYNC B1 ;  /* 0x0000000000017941 */ /* 0x000fea0003800000 */
.L_x_81:
[----:B-----5:R-:W-:Y:S01]  /*3d10*/  LOP3.LUT R29, R29, 0xff, RZ, 0xc0, !PT ;  /* 0x000000ff1d1d7812 */ /* 0x020fe200078ec0ff */
[----:B------:R-:W-:Y:S01]  /*3d20*/  BSSY B1, `(.L_x_83) ;  /* 0x000000b000017945 */ /* 0x000fe20003800000 */
[----:B------:R-:W-:Y:S02]  /*3d30*/  ISETP.LT.OR P1, PT, R27, 0x9, !P1 ;  /* 0x000000091b00780c */ /* 0x000fe40004f21670 */
[----:B------:R-:W-:-:S05]  /*3d40*/  F2FP.F16.E4M3.UNPACK_B R29, R29 ;  /* 0x0000001dff1d723e */ /* 0x000fca00020006ff */
[----:B------:R-:W-:-:S05]  /*3d50*/  HADD2.F32 R30, -RZ, R29.H0_H0 ;  /* 0x2000001dff1e7230 */ /* 0x000fca0000004100 */
[----:B------:R-:W-:-:S04]  /*3d60*/  FMUL R30, R30, R11 ;  /* 0x0000000b1e1e7220 */ /* 0x000fc80000400000 */
[----:B------:R-:W-:Y:S01]  /*3d70*/  FFMA R30, R23, R10, R30 ;  /* 0x0000000a171e7223 */ /* 0x000fe2000000001e */
[----:B------:R-:W-:-:S04]  /*3d80*/  PRMT R23, RZ, 0x7610, R23 ;  /* 0x00007610ff177816 */ /* 0x000fc80000000017 */
[----:B------:R-:W-:-:S05]  /*3d90*/  F2FP.SATFINITE.E4M3.F32.PACK_AB_MERGE_C R29, RZ, R30, RZ ;  /* 0x0000001eff1d723e */ /* 0x000fca00048070ff */
[----:B------:R0:W-:Y:S01]  /*3da0*/  @!P2 STG.E.U8 desc[UR16][R8.64+0x28], R29 ;  /* 0x0000281d0800a986 */ /* 0x0001e2000c101110 */
[----:B------:R-:W-:Y:S05]  /*3db0*/  @P1 BRA `(.L_x_84) ;  /* 0x0000000000041947 */ /* 0x000fea0003800000 */
[----:B------:R0:W5:Y:S02]  /*3dc0*/  LDG.E.U8 R23, desc[UR16][R24.64+0x29] ;  /* 0x0000291018177981 */ /* 0x000164000c1e1100 */
.L_x_84:
[----:B------:R-:W-:Y:S05]  /*3dd0*/  BSYNC B1 ;  /* 0x0000000000017941 */ /* 0x000fea0003800000 */
.L_x_83:
[----:B-----5:R-:W-:Y:S01]  /*3de0*/  LOP3.LUT R23, R23, 0xff, RZ, 0xc0, !PT ;  /* 0x000000ff17177812 */ /* 0x020fe200078ec0ff */
[----:B------:R-:W-:Y:S01]  /*3df0*/  BSSY B1, `(.L_x_85) ;  /* 0x000000c000017945 */ /* 0x000fe20003800000 */
[----:B------:R-:W-:Y:S02]  /*3e00*/  ISETP.GE.AND P2, PT, R28, 0x31, PT ;  /* 0x000000311c00780c */ /* 0x000fe40003f46270 */
[----:B------:R-:W-:Y:S02]  /*3e10*/  F2FP.F16.E4M3.UNPACK_B R23, R23 ;  /* 0x00000017ff17723e */ /* 0x000fe400020006ff */
[----:B------:R-:W-:-:S03]  /*3e20*/  ISETP.LT.OR P3, PT, R27, 0x1, !P2 ;  /* 0x000000011b00780c */ /* 0x000fc60005761670 */
        /* <DEDUP_REMOVED lines=8> */
.L_x_86:
[----:B------:R-:W-:Y:S05]  /*3eb0*/  BSYNC B1 ;  /* 0x0000000000017941 */ /* 0x000fea0003800000 */
.L_x_85:
        /* <DEDUP_REMOVED lines=9> */
[----:B0-----:R-:W-:-:S05]  /*3f50*/  F2FP.SATFINITE.E4M3.F32.PACK_AB_MERGE_C R23, RZ, R22, RZ ;  /* 0x00000016ff17723e */ /* 0x001fca00048070ff */
[----:B------:R0:W-:Y:S01]  /*3f60*/  @!P3 STG.E.U8 desc[UR16][R6.64+0x30], R23 ;  /* 0x000030170600b986 */ /* 0x0001e2000c101110 */
[----:B------:R-:W-:Y:S05]  /*3f70*/  @P5 BRA `(.L_x_88) ;  /* 0x0000000000045947 */ /* 0x000fea0003800000 */
[----:B------:R0:W5:Y:S02]  /*3f80*/  LDG.E.U8 R21, desc[UR16][R12.64+0x31] ;  /* 0x000031100c157981 */ /* 0x000164000c1e1100 */
.L_x_88:
[----:B------:R-:W-:Y:S05]  /*3f90*/  BSYNC B1 ;  /* 0x0000000000017941 */ /* 0x000fea0003800000 */
.L_x_87:
        /* <DEDUP_REMOVED lines=12> */
.L_x_90:
[----:B------:R-:W-:Y:S05]  /*4060*/  BSYNC B1 ;  /* 0x0000000000017941 */ /* 0x000fea0003800000 */
.L_x_89:
        /* <DEDUP_REMOVED lines=12> */
.L_x_92:
[----:B------:R-:W-:Y:S05]  /*4130*/  BSYNC B1 ;  /* 0x0000000000017941 */ /* 0x000fea0003800000 */
.L_x_91:
        /* <DEDUP_REMOVED lines=13> */
.L_x_94:
[----:B------:R-:W-:Y:S05]  /*4210*/  BSYNC B1 ;  /* 0x0000000000017941 */ /* 0x000fea0003800000 */
.L_x_93:
        /* <DEDUP_REMOVED lines=13> */
.L_x_96:
[----:B------:R-:W-:Y:S05]  /*42f0*/  BSYNC B1 ;  /* 0x0000000000017941 */ /* 0x000fea0003800000 */
.L_x_95:
[----:B-----5:R-:W-:Y:S01]  /*4300*/  LOP3.LUT R17, R17, 0xff, RZ, 0xc0, !PT ;  /* 0x000000ff11117812 */ /* 0x020fe200078ec0ff */
[----:B------:R-:W-:Y:S01]  /*4310*/  BSSY B1, `(.L_x_97) ;  /* 0x000000b000017945 */ /* 0x000fe20003800000 */
[----:B------:R-:W-:Y:S02]  /*4320*/  ISETP.LT.OR P2, PT, R27, 0x9, !P2 ;  /* 0x000000091b00780c */ /* 0x000fe40005741670 */
[----:B------:R-:W-:-:S05]  /*4330*/  F2FP.F16.E4M3.UNPACK_B R17, R17 ;  /* 0x00000011ff11723e */ /* 0x000fca00020006ff */
[----:B0-2---:R-:W-:-:S05]  /*4340*/  HADD2.F32 R12, -RZ, R17.H0_H0 ;  /* 0x20000011ff0c7230 */ /* 0x005fca0000004100 */
[----:B------:R-:W-:Y:S01]  /*4350*/  FMUL R13, R12, R11 ;  /* 0x0000000b0c0d7220 */ /* 0x000fe20000400000 */
[----:B------:R-:W-:-:S03]  /*4360*/  PRMT R12, RZ, 0x7610, R12 ;  /* 0x00007610ff0c7816 */ /* 0x000fc6000000000c */
[----:B------:R-:W-:-:S05]  /*4370*/  FFMA R13, R16, R10, R13 ;  /* 0x0000000a100d7223 */ /* 0x000fca000000000d */
[----:B------:R-:W-:-:S05]  /*4380*/  F2FP.SATFINITE.E4M3.F32.PACK_AB_MERGE_C R13, RZ, R13, RZ ;  /* 0x0000000dff0d723e */ /* 0x000fca00048070ff */
[----:B------:R0:W-:Y:S01]  /*4390*/  @!P5 STG.E.U8 desc[UR16][R6.64+0x39], R13 ;  /* 0x0000390d0600d986 */ /* 0x0001e2000c101110 */
[----:B------:R-:W-:Y:S05]  /*43a0*/  @P2 BRA `(.L_x_98) ;  /* 0x0000000000042947 */ /* 0x000fea0003800000 */
[----:B------:R2:W5:Y:S02]  /*43b0*/  LDG.E.U8 R12, desc[UR16][R24.64+0x38] ;  /* 0x00003810180c7981 */ /* 0x000564000c1e1100 */
.L_x_98:
[----:B------:R-:W-:Y:S05]  /*43c0*/  BSYNC B1 ;  /* 0x0000000000017941 */ /* 0x000fea0003800000 */
.L_x_97:
[----:B-----5:R-:W-:Y:S01]  /*43d0*/  LOP3.LUT R12, R12, 0xff, RZ, 0xc0, !PT ;  /* 0x000000ff0c0c7812 */ /* 0x020fe200078ec0ff */
[----:B------:R-:W-:Y:S01]  /*43e0*/  BSSY B1, `(.L_x_99) ;  /* 0x000000b000017945 */ /* 0x000fe20003800000 */
[----:B------:R-:W-:Y:S02]  /*43f0*/  ISETP.LT.OR P1, PT, R27, 0x9, !P1 ;  /* 0x000000091b00780c */ /* 0x000fe40004f21670 */
[----:B------:R-:W-:Y:S02]  /*4400*/  F2FP.F16.E4M3.UNPACK_B R12, R12 ;  /* 0x0000000cff0c723e */ /* 0x000fe400020006ff */
[----:B01-3--:R-:W-:-:S03]  /*4410*/  PRMT R6, RZ, 0x7610, R6 ;  /* 0x00007610ff067816 */ /* 0x00bfc60000000006 */
[----:B------:R-:W-:-:S05]  /*4420*/  HADD2.F32 R12, -RZ, R12.H0_H0 ;  /* 0x2000000cff0c7230 */ /* 0x000fca0000004100 */
[----:B------:R-:W-:-:S04]  /*4430*/  FMUL R12, R12, R11 ;  /* 0x0000000b0c0c7220 */ /* 0x000fc80000400000 */
[----:B------:R-:W-:-:S05]  /*4440*/  FFMA R12, R15, R10, R12 ;  /* 0x0000000a0f0c7223 */ /* 0x000fca000000000c */
[----:B------:R-:W-:-:S05]  /*4450*/  F2FP.SATFINITE.E4M3.F32.PACK_AB_MERGE_C R7, RZ, R12, RZ ;  /* 0x0000000cff07723e */ /* 0x000fca00048070ff */
[----:B------:R0:W-:Y:S01]  /*4460*/  @!P2 STG.E.U8 desc[UR16][R8.64+0x38], R7 ;  /* 0x000038070800a986 */ /* 0x0001e2000c101110 */
[----:B------:R-:W-:Y:S05]  /*4470*/  @P1 BRA `(.L_x_100) ;  /* 0x0000000000041947 */ /* 0x000fea0003800000 */
[----:B------:R1:W5:Y:S02]  /*4480*/  LDG.E.U8 R6, desc[UR16][R24.64+0x39] ;  /* 0x0000391018067981 */ /* 0x000364000c1e1100 */
.L_x_100:
[----:B------:R-:W-:Y:S05]  /*4490*/  BSYNC B1 ;  /* 0x0000000000017941 */ /* 0x000fea0003800000 */
.L_x_99:
[----:B------:R-:W-:Y:S05]  /*44a0*/  @P1 BRA `(.L_x_101) ;  /* 0x0000000800601947 */ /* 0x000fea0003800000 */
[----:B-----5:R-:W-:-:S04]  /*44b0*/  LOP3.LUT R6, R6, 0xff, RZ, 0xc0, !PT ;  /* 0x000000ff06067812 */ /* 0x020fc800078ec0ff */
[----:B------:R-:W-:-:S05]  /*44c0*/  F2FP.F16.E4M3.UNPACK_B R6, R6 ;  /* 0x00000006ff06723e */ /* 0x000fca00020006ff */
[----:B------:R-:W-:-:S05]  /*44d0*/  HADD2.F32 R6, -RZ, R6.H0_H0 ;  /* 0x20000006ff067230 */ /* 0x000fca0000004100 */
[----:B0-----:R-:W-:-:S04]  /*44e0*/  FMUL R7, R6, R11 ;  /* 0x0000000b06077220 */ /* 0x001fc80000400000 */
[----:B------:R-:W-:-:S05]  /*44f0*/  FFMA R7, R14, R10, R7 ;  /* 0x0000000a0e077223 */ /* 0x000fca0000000007 */
[----:B------:R-:W-:-:S05]  /*4500*/  F2FP.SATFINITE.E4M3.F32.PACK_AB_MERGE_C R7, RZ, R7, RZ ;  /* 0x00000007ff07723e */ /* 0x000fca00048070ff */
[----:B------:R3:W-:Y:S01]  /*4510*/  STG.E.U8 desc[UR16][R8.64+0x39], R7 ;  /* 0x0000390708007986 */ /* 0x0007e2000c101110 */
[----:B------:R-:W-:Y:S05]  /*4520*/  BRA `(.L_x_101) ;  /* 0x0000000800407947 */ /* 0x000fea0003800000 */
.L_x_36:
[----:B------:R-:W-:Y:S01]  /*4530*/  ISETP.GE.AND P1, PT, R28, 0x2, PT ;  /* 0x000000021c00780c */ /* 0x000fe20003f26270 */
[-C--:B--2---:R-:W-:Y:S01]  /*4540*/  FMUL R78, R78, R10.reuse ;  /* 0x0000000a4e4e7220 */ /* 0x084fe20000400000 */
[----:B------:R-:W-:Y:S01]  /*4550*/  ISETP.GE.AND P3, PT, R28, 0x1, PT ;  /* 0x000000011c00780c */ /* 0x000fe20003f66270 */
[-C--:B------:R-:W-:Y:S01]  /*4560*/  FMUL R79, R79, R10.reuse ;  /* 0x0000000a4f4f7220 */ /* 0x080fe20000400000 */
[----:B------:R-:W-:Y:S01]  /*4570*/  ISETP.LT.OR P5, PT, R27, 0x1, !P1 ;  /* 0x000000011b00780c */ /* 0x000fe20004fa1670 */
[-C--:B------:R-:W-:Y:S01]  /*4580*/  FMUL R77, R77, R10.reuse ;  /* 0x0000000a4d4d7220 */ /* 0x080fe20000400000 */
[C---:B------:R-:W-:Y:S01]  /*4590*/  ISETP.LT.OR P2, PT, R27.reuse, 0x1, !P3 ;  /* 0x000000011b00780c */ /* 0x040fe20005f41670 */
[-C--:B------:R-:W-:Y:S01]  /*45a0*/  FMUL R76, R76, R10.reuse ;  /* 0x0000000a4c4c7220 */ /* 0x080fe20000400000 */
[----:B------:R-:W-:Y:S01]  /*45b0*/  ISETP.LT.OR P3, PT, R27, 0x9, !P3 ;  /* 0x000000091b00780c */ /* 0x000fe20005f61670 */
[----:B------:R-:W-:Y:S01]  /*45c0*/  FMUL R75, R75, R10 ;  /* 0x0000000a4b4b7220 */ /* 0x000fe20000400000 */
[----:B------:R-:W-:Y:S01]  /*45d0*/  F2FP.SATFINITE.E4M3.F32.PACK_AB_MERGE_C R13, RZ, R78, RZ ;  /* 0x0000004eff0d723e */ /* 0x000fe200048070ff */
[-C--:B------:R-:W-:Y:S01]  /*45e0*/  FMUL R74, R74, R10.reuse ;  /* 0x0000000a4a4a7220 */ /* 0x080fe20000400000 */
[----:B------:R-:W-:Y:S01]  /*45f0*/  F2FP.SATFINITE.E4M3.F32.PACK_AB_MERGE_C R79, RZ, R79, RZ ;  /* 0x0000004fff4f723e */ /* 0x000fe200048070ff */
[-C--:B------:R-:W-:Y:S01]  /*4600*/  FMUL R73, R73, R10.reuse ;  /* 0x0000000a49497220 */ /* 0x080fe20000400000 */
[----:B------:R-:W-:Y:S01]  /*4610*/  F2FP.SATFINITE.E4M3.F32.PACK_AB_MERGE_C R77, RZ, R77, RZ ;  /* 0x0000004dff4d723e */ /* 0x000fe200048070ff */
[-C--:B------:R-:W-:Y:S01]  /*4620*/  FMUL R72, R72, R10.reuse ;  /* 0x0000000a48487220 */ /* 0x080fe20000400000 */
[----:B------:R-:W-:Y:S01]  /*4630*/  ISETP.LT.OR P1, PT, R27, 0x9, !P1 ;  /* 0x000000091b00780c */ /* 0x000fe20004f21670 */
[----:B------:R0:W-:Y:S01]  /*4640*/  @!P5 STG.E.U8 desc[UR16][R6.64+0x1], R13 ;  /* 0x0000010d0600d986 */ /* 0x0001e2000c101110 */
[C---:B------:R-:W-:Y:S01]  /*4650*/  ISETP.GE.AND P5, PT, R28.reuse, 0x9, PT ;  /* 0x000000091c00780c */ /* 0x040fe20003fa6270 */
[-C--:B------:R-:W-:Y:S01]  /*4660*/  FMUL R69, R69, R10.reuse ;  /* 0x0000000a45457220 */ /* 0x080fe20000400000 */
[----:B------:R-:W-:Y:S01]  /*4670*/  F2FP.SATFINITE.E4M3.F32.PACK_AB_MERGE_C R75, RZ, R75, RZ ;  /* 0x0000004bff4b723e */ /* 0x000fe200048070ff */
[----:B------:R-:W-:Y:S01]  /*4680*/  @!P2 STG.E.U8 desc[UR16][R6.64], R79 ;  /* 0x0000004f0600a986 */ /* 0x000fe2000c101110 */
[----:B------:R-:W-:Y:S01]  /*4690*/  ISETP.GE.AND P2, PT, R28, 0xa, PT ;  /* 0x0000000a1c00780c */ /* 0x000fe20003f46270 */
[----:B------:R-:W-:Y:S01]  /*46a0*/  FMUL R68, R68, R10 ;  /* 0x0000000a44447220 */ /* 0x000fe20000400000 */
[----:B------:R-:W-:Y:S01]  /*46b0*/  F2FP.SATFINITE.E4M3.F32.PACK_AB_MERGE_C R25, RZ, R74, RZ ;  /* 0x0000004aff19723e */ /* 0x000fe200048070ff */
[----:B------:R-:W-:Y:S01]  /*46c0*/  @!P3 STG.E.U8 desc[UR16][R8.64], R77 ;  /* 0x0000004d0800b986 */ /* 0x000fe2000c101110 */
[----:B------:R-:W-:Y:S01]  /*46d0*/  ISETP.LT.OR P3, PT, R27, 0x1, !P5 ;  /* 0x000000011b00780c */ /* 0x000fe20006f61670 */
[-C--:B------:R-:W-:Y:S01]  /*46e0*/  FMUL R67, R67, R10.reuse ;  /* 0x0000000a43437220 */ /* 0x080fe20000400000 */
[C---:B------:R-:W-:Y:S01]  /*46f0*/  ISETP.LT.OR P6, PT, R27.reuse, 0x1, !P2 ;  /* 0x000000011b00780c */ /* 0x040fe200057c1670 */
[-C--:B------:R-:W-:Y:S01]  /*4700*/  FMUL R66, R66, R10.reuse ;  /* 0x0000000a42427220 */ /* 0x080fe20000400000 */
[----:B------:R-:W-:Y:S01]  /*4710*/  ISETP.LT.OR P5, PT, R27, 0x9, !P5 ;  /* 0x000000091b00780c */ /* 0x000fe20006fa1670 */
[----:B------:R-:W-:Y:S01]  /*4720*/  FMUL R65, R65, R10 ;  /* 0x0000000a41417220 */ /* 0x000fe20000400000 */
[----:B0-----:R-:W-:Y:S01]  /*4730*/  F2FP.SATFINITE.E4M3.F32.PACK_AB_MERGE_C R13, RZ, R76, RZ ;  /* 0x0000004cff0d723e */ /* 0x001fe200048070ff */
[-C--:B------:R-:W-:Y:S01]  /*4740*/  FMUL R64, R64, R10.reuse ;  /* 0x0000000a40407220 */ /* 0x080fe20000400000 */
[----:B------:R-:W-:Y:S01]  /*4750*/  F2FP.SATFINITE.E4M3.F32.PACK_AB_MERGE_C R73, RZ, R73, RZ ;  /* 0x00000049ff49723e */ /* 0x000fe200048070ff */
[-C--:B------:R-:W-:Y:S01]  /*4760*/  FMUL R63, R63, R10.reuse ;  /* 0x0000000a3f3f7220 */ /* 0x080fe20000400000 */
[C---:B------:R-:W-:Y:S01]  /*4770*/  ISETP.LT.OR P2, PT, R27.reuse, 0x9, !P2 ;  /* 0x000000091b00780c */ /* 0x040fe20005741670 */
[----:B------:R0:W-:Y:S01]  /*4780*/  @!P1 STG.E.U8 desc[UR16][R8.64+0x1], R13 ;  /* 0x0000010d08009986 */ /* 0x0001e2000c101110 */
[----:B------:R-:W-:Y:S01]  /*4790*/  ISETP.GE.AND P1, PT, R28, 0x12, PT ;  /* 0x000000121c00780c */ /* 0x000fe20003f26270 */
[-C--:B------:R-:W-:Y:S01]  /*47a0*/  FMUL R62, R62, R10.reuse ;  /* 0x0000000a3e3e7220 */ /* 0x080fe20000400000 */
[----:B------:R-:W-:Y:S01]  /*47b0*/  F2FP.SATFINITE.E4M3.F32.PACK_AB_MERGE_C R69, RZ, R69, RZ ;  /* 0x00000045ff45723e */ /* 0x000fe200048070ff */
[----:B------:R-:W-:Y:S01]  /*47c0*/  @!P3 STG.E.U8 desc[UR16][R6.64+0x8], R75 ;  /* 0x0000084b0600b986 */ /* 0x000fe2000c101110 */
[----:B------:R-:W-:Y:S01]  /*47d0*/  ISETP.GE.AND P3, PT, R28, 0x11, PT ;  /* 0x000000111c00780c */ /* 0x000fe20003f66270 */
[-C--:B------:R-:W-:Y:S01]  /*47e0*/  FMUL R60, R60, R10.reuse ;  /* 0x0000000a3c3c7220 */ /* 0x080fe20000400000 */
[----:B------:R-:W-:Y:S01]  /*47f0*/  F2FP.SATFINITE.E4M3.F32.PACK_AB_MERGE_C R67, RZ, R67, RZ ;  /* 0x00000043ff43723e */ /* 0x000fe200048070ff */
[----:B------:R1:W-:Y:S01]  /*4800*/  @!P6 STG.E.U8 desc[UR16][R6.64+0x9], R25 ;  /* 0x000009190600e986 */ /* 0x0003e2000c101110 */
[----:B------:R-:W-:Y:S01]  /*4810*/  ISETP.LT.OR P6, PT, R27, 0x1, !P1 ;  /* 0x000000011b00780c */ /* 0x000fe20004fc1670 */
[-C--:B------:R-:W-:Y:S01]  /*4820*/  FMUL R61, R61, R10.reuse ;  /* 0x0000000a3d3d7220 */ /* 0x080fe20000400000 */
[C---:B------:R-:W-:Y:S01]  /*4830*/  ISETP.LT.OR P1, PT, R27.reuse, 0x9, !P1 ;  /* 0x000000091b00780c */ /* 0x040fe20004f21670 */
[----:B------:R-:W-:Y:S01]  /*4840*/  @!P5 STG.E.U8 desc[UR16][R8.64+0x8], R73 ;  /* 0x000008490800d986 */ /* 0x000fe2000c101110 */
[----:B------:R-:W-:Y:S01]  /*4850*/  ISETP.LT.OR P5, PT, R27, 0x1, !P3 ;  /* 0x000000011b00780c */ /* 0x000fe20005fa1670 */
[-C--:B------:R-:W-:Y:S01]  /*4860*/  FMUL R59, R59, R10.reuse ;  /* 0x0000000a3b3b7220 */ /* 0x080fe20000400000 */
[----:B------:R-:W-:Y:S01]  /*4870*/  ISETP.LT.OR P3, PT, R27, 0x9, !P3 ;  /* 0x000000091b00780c */ /* 0x000fe20005f61670 */
[----:B------:R-:W-:Y:S01]  /*4880*/  FMUL R58, R58, R10 ;  /* 0x0000000a3a3a7220 */ /* 0x000fe20000400000 */
[----:B0-----:R-:W-:Y:S01]  /*4890*/  F2FP.SATFINITE.E4M3.F32.PACK_AB_MERGE_C R13, RZ, R72, RZ ;  /* 0x00000048ff0d723e */ /* 0x001fe200048070ff */
[-C--:B------:R-:W-:Y:S01]  /*48a0*/  FMUL R56, R56, R10.reuse ;  /* 0x0000000a38387220 */ /* 0x080fe20000400000 */
[----:B------:R-:W-:Y:S01]  /*48b0*/  F2FP.SATFINITE.E4M3.F32.PACK_AB_MERGE_C R65, RZ, R65, RZ ;  /* 0x00000041ff41723e */ /* 0x000fe200048070ff */
[----:B------:R-:W-:Y:S01]  /*48c0*/  FMUL R57, R57, R10 ;  /* 0x0000000a39397220 */ /* 0x000fe20000400000 */
[----:B-1----:R-:W-:Y:S01]  /*48d0*/  F2FP.SATFINITE.E4M3.F32.PACK_AB_MERGE_C R25, RZ, R68, RZ ;  /* 0x00000044ff19723e */ /* 0x002fe200048070ff */
[----:B------:R0:W-:Y:S01]  /*48e0*/  @!P2 STG.E.U8 desc[UR16][R8.64+0x9], R13 ;  /* 0x0000090d0800a986 */ /* 0x0001e2000c101110 */
[C---:B------:R-:W-:Y:S01]  /*48f0*/  ISETP.GE.AND P2, PT, R28.reuse, 0x1a, PT ;  /* 0x0000001a1c00780c */ /* 0x040fe20003f46270 */
        /* <DEDUP_REMOVED lines=11> */
[C---:B------:R-:W-:Y:S01]  /*49b0*/  ISETP.LT.OR P3, PT, R27.reuse, 0x1, !P5 ;  /* 0x000000011b00780c */ /* 0x040fe20006f61670 */
        /* <DEDUP_REMOVED lines=17> */
[C---:B------:R-:W-:Y:S01]  /*4ad0*/  ISETP.LT.OR P6, PT, R27.reuse, 0x1, !P3 ;  /* 0x000000011b00780c */ /* 0x040fe20005fc1670 */
[----:B------:R-:W-:Y:S01]  /*4ae0*/  FMUL R14, R14, R10 ;  /* 0x0000000a0e0e7220 */ /* 0x000fe20000400000 */
[C---:B------:R-:W-:Y:S01]  /*4af0*/  ISETP.LT.OR P3, PT, R27.reuse, 0x9, !P3 ;  /* 0x000000091b00780c */ /* 0x040fe20005f61670 */
[----:B------:R-:W-:Y:S01]  /*4b00*/  @!P5 STG.E.U8 desc[UR16][R8.64+0x18], R63 ;  /* 0x0000183f0800d986 */ /* 0x000fe2000c101110 */
[----:B------:R-:W-:-:S02]  /*4b10*/  ISETP.LT.OR P5, PT, R27, 0x1, !P1 ;  /* 0x000000011b00780c */ /* 0x000fc40004fa1670 */
[----:B0-----:R-:W-:Y:S02]  /*4b20*/  F2FP.SATFINITE.E4M3.F32.PACK_AB_MERGE_C R13, RZ, R62, RZ ;  /* 0x0000003eff0d723e */ /* 0x001fe400048070ff */
[----:B------:R-:W-:Y:S02]  /*4b30*/  ISETP.LT.OR P1, PT, R27, 0x9, !P1 ;  /* 0x000000091b00780c */ /* 0x000fe40004f21670 */
[----:B------:R-:W-:Y:S01]  /*4b40*/  F2FP.SATFINITE.E4M3.F32.PACK_AB_MERGE_C R21, RZ, R21, RZ ;  /* 0x00000015ff15723e */ /* 0x000fe200048070ff */
[----:B------:R0:W-:Y:S01]  /*4b50*/  @!P2 STG.E.U8 desc[UR16][R8.64+0x19], R13 ;  /* 0x0000190d0800a986 */ /* 0x0001e2000c101110 */
[----:B-1----:R-:W-:Y:S02]  /*4b60*/  F2FP.SATFINITE.E4M3.F32.PACK_AB_MERGE_C R25, RZ, R60, RZ ;  /* 0x0000003cff19723e */ /* 0x002fe400048070ff */
[----:B------:R-:W-:Y:S01]  /*4b70*/  ISETP.GE.AND P2, PT, R28, 0x2a, PT ;  /* 0x0000002a1c00780c */ /* 0x000fe20003f46270 */
[----:B------:R-:W-:Y:S01]  /*4b80*/  @!P6 STG.E.U8 desc[UR16][R6.64+0x20], R61 ;  /* 0x0000203d0600e986 */ /* 0x000fe2000c101110 */
[----:B------:R-:W-:-:S02]  /*4b90*/  F2FP.SATFINITE.E4M3.F32.PACK_AB_MERGE_C R19, RZ, R19, RZ ;  /* 0x00000013ff13723e */ /* 0x000fc400048070ff */
[----:B------:R-:W-:Y:S01]  /*4ba0*/  F2FP.SATFINITE.E4M3.F32.PACK_AB_MERGE_C R17, RZ, R17, RZ ;  /* 0x00000011ff11723e */ /* 0x000fe200048070ff */
[----:B------:R1:W-:Y:S01]  /*4bb0*/  @!P5 STG.E.U8 desc[UR16][R6.64+0x21], R25 ;  /* 0x000021190600d986 */ /* 0x0003e2000c101110 */
[----:B------:R-:W-:Y:S02]  /*4bc0*/  ISETP.GE.AND P5, PT, R28, 0x29, PT ;  /* 0x000000291c00780c */ /* 0x000fe40003fa6270 */
[----:B------:R-:W-:Y:S01]  /*4bd0*/  F2FP.SATFINITE.E4M3.F32.PACK_AB_MERGE_C R15, RZ, R15, RZ ;  /* 0x0000000fff0f723e */ /* 0x000fe200048070ff */
[----:B------:R-:W-:Y:S01]  /*4be0*/  @!P3 STG.E.U8 desc[UR16][R8.64+0x20], R59 ;  /* 0x0000203b0800b986 */ /* 0x000fe2000c101110 */
[C---:B------:R-:W-:Y:S02]  /*4bf0*/  ISETP.LT.OR P3, PT, R27.reuse, 0x1, !P2 ;  /* 0x000000011b00780c */ /* 0x040fe40005761670 */
[C---:B------:R-:W-:Y:S02]  /*4c00*/  ISETP.LT.OR P6, PT, R27.reuse, 0x1, !P5 ;  /* 0x000000011b00780c */ /* 0x040fe40006fc1670 */
[----:B------:R-:W-:-:S02]  /*4c10*/  ISETP.LT.OR P5, PT, R27, 0x9, !P5 ;  /* 0x000000091b00780c */ /* 0x000fc40006fa1670 */
[----:B0-----:R-:W-:Y:S02]  /*4c20*/  F2FP.SATFINITE.E4M3.F32.PACK_AB_MERGE_C R13, RZ, R58, RZ ;  /* 0x0000003aff0d723e */ /* 0x001fe400048070ff */
[----:B-1----:R-:W-:Y:S02]  /*4c30*/  F2FP.SATFINITE.E4M3.F32.PACK_AB_MERGE_C R25, RZ, R56, RZ ;  /* 0x00000038ff19723e */ /* 0x002fe400048070ff */
[----:B------:R-:W-:Y:S01]  /*4c40*/  ISETP.LT.OR P2, PT, R27, 0x9, !P2 ;  /* 0x000000091b00780c */ /* 0x000fe20005741670 */
[----:B------:R0:W-:Y:S01]  /*4c50*/  @!P1 STG.E.U8 desc[UR16][R8.64+0x21], R13 ;  /* 0x0000210d08009986 */ /* 0x0001e2000c101110 */
[----:B------:R-:W-:-:S03]  /*4c60*/  ISETP.GE.AND P1, PT, R28, 0x31, PT ;  /* 0x000000311c00780c */ /* 0x000fc60003f26270 */
[----:B------:R1:W-:Y:S01]  /*4c70*/  @!P3 STG.E.U8 desc[UR16][R6.64+0x29], R25 ;  /* 0x000029190600b986 */ /* 0x0003e2000c101110 */
[----:B------:R-:W-:-:S03]  /*4c80*/  ISETP.GE.AND P3, PT, R28, 0x32, PT ;  /* 0x000000321c00780c */ /* 0x000fc60003f66270 */
[----:B------:R-:W-:Y:S01]  /*4c90*/  @!P6 STG.E.U8 desc[UR16][R6.64+0x28], R57 ;  /* 0x000028390600e986 */ /* 0x000fe2000c101110 */
[C---:B------:R-:W-:Y:S02]  /*4ca0*/  ISETP.LT.OR P6, PT, R27.reuse, 0x1, !P1 ;  /* 0x000000011b00780c */ /* 0x040fe40004fc1670 */
[C---:B------:R-:W-:Y:S01]  /*4cb0*/  ISETP.LT.OR P1, PT, R27.reuse, 0x9, !P1 ;  /* 0x000000091b00780c */ /* 0x040fe20004f21670 */
[----:B------:R-:W-:Y:S01]  /*4cc0*/  @!P5 STG.E.U8 desc[UR16][R8.64+0x28], R23 ;  /* 0x000028170800d986 */ /* 0x000fe2000c101110 */
[C---:B------:R-:W-:Y:S02]  /*4cd0*/  ISETP.LT.OR P5, PT, R27.reuse, 0x1, !P3 ;  /* 0x000000011b00780c */ /* 0x040fe40005fa1670 */
        /* <DEDUP_REMOVED lines=10> */
[----:B------:R2:W-:Y:S01]  /*4d80*/  @!P1 STG.E.U8 desc[UR16][R8.64+0x30], R19 ;  /* 0x0000301308009986 */ /* 0x0005e2000c101110 */
[C---:B------:R-:W-:Y:S02]  /*4d90*/  ISETP.LT.OR P1, PT, R27.reuse, 0x1, !P2 ;  /* 0x000000011b00780c */ /* 0x040fe40005721670 */
[----:B------:R-:W-:Y:S02]  /*4da0*/  ISETP.LT.OR P2, PT, R27, 0x9, !P2 ;  /* 0x000000091b00780c */ /* 0x000fe40005741670 */
[----:B0-----:R-:W-:Y:S02]  /*4db0*/  F2FP.SATFINITE.E4M3.F32.PACK_AB_MERGE_C R13, RZ, R18, RZ ;  /* 0x00000012ff0d723e */ /* 0x001fe400048070ff */
[----:B-1----:R-:W-:-:S03]  /*4dc0*/  F2FP.SATFINITE.E4M3.F32.PACK_AB_MERGE_C R21, RZ, R14, RZ ;  /* 0x0000000eff15723e */ /* 0x002fc600048070ff */
[----:B------:R0:W-:Y:S01]  /*4dd0*/  @!P3 STG.E.U8 desc[UR16][R8.64+0x31], R13 ;  /* 0x0000310d0800b986 */ /* 0x0001e2000c101110 */
[----:B--2---:R-:W-:-:S03]  /*4de0*/  F2FP.SATFINITE.E4M3.F32.PACK_AB_MERGE_C R19, RZ, R16, RZ ;  /* 0x00000010ff13723e */ /* 0x004fc600048070ff */
[----:B------:R0:W-:Y:S04]  /*4df0*/  @!P1 STG.E.U8 desc[UR16][R6.64+0x38], R17 ;  /* 0x0000381106009986 */ /* 0x0001e8000c101110 */
[----:B------:R0:W-:Y:S04]  /*4e00*/  @!P5 STG.E.U8 desc[UR16][R6.64+0x39], R19 ;  /* 0x000039130600d986 */ /* 0x0001e8000c101110 */
[----:B------:R0:W-:Y:S04]  /*4e10*/  @!P2 STG.E.U8 desc[UR16][R8.64+0x38], R15 ;  /* 0x0000380f0800a986 */ /* 0x0001e8000c101110 */
[----:B------:R0:W-:Y:S02]  /*4e20*/  @!P6 STG.E.U8 desc[UR16][R8.64+0x39], R21 ;  /* 0x000039150800e986 */ /* 0x0001e4000c101110 */
.L_x_101:
[----:B------:R-:W-:Y:S05]  /*4e30*/  BSYNC B0 ;  /* 0x0000000000007941 */ /* 0x000fea0003800000 */
.L_x_35:
[----:B------:R-:W-:Y:S01]  /*4e40*/  ULDC UR6, c[0x0][0xc] ;  /* 0x0000030000067ab9 */ /* 0x000fe20000000800 */
[----:B------:R-:W-:Y:S01]  /*4e50*/  ULDC UR7, c[0x0][0x10] ;  /* 0x0000040000077ab9 */ /* 0x000fe20000000800 */
[----:B0--3--:R-:W0:Y:S01]  /*4e60*/  LDC R7, c[0x0][0x14] ;  /* 0x00000500ff077b82 */ /* 0x009e220000000800 */
[----:B------:R-:W-:Y:S01]  /*4e70*/  UIMAD.WIDE.U32 UR6, UR6, UR7, URZ ;  /* 0x00000007060672a5 */ /* 0x000fe2000f8e003f */
[----:B-----5:R-:W-:Y:S01]  /*4e80*/  PRMT R6, RZ, 0x7610, R6 ;  /* 0x00007610ff067816 */ /* 0x020fe20000000006 */
[----:B------:R-:W-:Y:S02]  /*4e90*/  IMAD.MOV.U32 R70, RZ, RZ, -0x1 ;  /* 0xffffffffff467424 */ /* 0x000fe400078e00ff */
[----:B------:R-:W-:Y:S02]  /*4ea0*/  IMAD.MOV.U32 R71, RZ, RZ, -0x1 ;  /* 0xffffffffff477424 */ /* 0x000fe400078e00ff */
[----:B0-----:R-:W-:-:S04]  /*4eb0*/  IMAD.WIDE.U32 R4, R7, UR6, R4 ;  /* 0x0000000607047c25 */ /* 0x001fc8000f8e0004 */
[----:B------:R-:W-:Y:S01]  /*4ec0*/  IMAD R7, R7, UR7, RZ ;  /* 0x0000000707077c24 */ /* 0x000fe2000f8e02ff */
[----:B------:R-:W-:Y:S02]  /*4ed0*/  ULDC.64 UR6, c[0x0][0x650] ;  /* 0x0001940000067ab9 */ /* 0x000fe40000000a00 */
[----:B------:R-:W-:Y:S01]  /*4ee0*/  ISETP.GE.U32.AND P1, PT, R4, UR6, PT ;  /* 0x0000000604007c0c */ /* 0x000fe2000bf26070 */
[----:B------:R-:W-:-:S05]  /*4ef0*/  IMAD.IADD R5, R5, 0x1, R7 ;  /* 0x0000000105057824 */ /* 0x000fca00078e0207 */
[----:B------:R-:W-:-:S13]  /*4f00*/  ISETP.GE.U32.AND.EX P1, PT, R5, UR7, PT, P1 ;  /* 0x0000000705007c0c */ /* 0x000fda000bf26110 */
[----:B------:R-:W-:Y:S05]  /*4f10*/  @P1 BRA `(.L_x_102) ;  /* 0x0000000400601947 */ /* 0x000fea0003800000 */
[----:B------:R-:W0:Y:S01]  /*4f20*/  S2R R20, SR_CTAID.X ;  /* 0x0000000000147919 */ /* 0x000e220000002500 */
[----:B------:R-:W3:Y:S01]  /*4f30*/  LDC.64 R14, c[0x0][0x628] ;  /* 0x00018a00ff0e7b82 */ /* 0x000ee20000000a00 */
[----:B------:R-:W-:Y:S01]  /*4f40*/  ULDC UR6, c[0x0][0x150] ;  /* 0x0000540000067ab9 */ /* 0x000fe20000000800 */
[----:B------:R-:W-:Y:S01]  /*4f50*/  IMAD.MOV.U32 R12, RZ, RZ, R4 ;  /* 0x000000ffff0c7224 */ /* 0x000fe200078e0004 */
[----:B------:R-:W0:Y:S01]  /*4f60*/  S2R R22, SR_CTAID.Y ;  /* 0x0000000000167919 */ /* 0x000e220000002600 */
[----:B------:R-:W-:-:S04]  /*4f70*/  IMAD.MOV.U32 R13, RZ, RZ, R5 ;  /* 0x000000ffff0d7224 */ /* 0x000fc800078e0005 */
[----:B------:R-:W1:Y:S08]  /*4f80*/  LDC R23, c[0x0][0x144] ;  /* 0x00005100ff177b82 */ /* 0x000e700000000800 */
[----:B------:R-:W1:Y:S08]  /*4f90*/  LDC R16, c[0x0][0x630] ;  /* 0x00018c00ff107b82 */ /* 0x000e700000000800 */
[----:B------:R-:W1:Y:S01]  /*4fa0*/  LDC.64 R18, c[0x0][0x620] ;  /* 0x00018800ff127b82 */ /* 0x000e620000000a00 */
[----:B---3--:R-:W-:-:S04]  /*4fb0*/  ISETP.NE.U32.AND P1, PT, R14, RZ, PT ;  /* 0x000000ff0e00720c */ /* 0x008fc80003f25070 */
[----:B------:R-:W-:Y:S02]  /*4fc0*/  ISETP.NE.AND.EX P1, PT, R15, RZ, PT, P1 ;  /* 0x000000ff0f00720c */ /* 0x000fe40003f25310 */
[----:B0-----:R-:W-:-:S05]  /*4fd0*/  I2FP.F32.U32 R6, R20 ;  /* 0x0000001400067245 */ /* 0x001fca0000201000 */
[----:B------:R-:W-:-:S04]  /*4fe0*/  FMUL R6, R6, UR6 ;  /* 0x0000000606067c20 */ /* 0x000fc80008400000 */
[----:B------:R0:W3:Y:S02]  /*4ff0*/  F2I.U32.TRUNC.NTZ R21, R6 ;  /* 0x0000000600157305 */ /* 0x0000e4000020f000 */
[----:B------:R-:W-:Y:S05]  /*5000*/  @!P1 BRA `(.L_x_103) ;  /* 0x0000000000289947 */ /* 0x000fea0003800000 */
[----:B------:R-:W5:Y:S02]  /*5010*/  LDC R7, c[0x0][0x634] ;  /* 0x00018d00ff077b82 */ /* 0x000f640000000800 */
[----:B-----5:R-:W-:-:S05]  /*5020*/  IADD3 R13, P1, R4, R7, RZ ;  /* 0x00000007040d7210 */ /* 0x020fca0007f3e0ff */
[----:B------:R-:W-:-:S04]  /*5030*/  IMAD.X R17, RZ, RZ, R5, P1 ;  /* 0x000000ffff117224 */ /* 0x000fc800008e0605 */
[----:B0-----:R-:W-:-:S04]  /*5040*/  IMAD.WIDE.U32 R6, R17, R14, RZ ;  /* 0x0000000e11067225 */ /* 0x001fc800078e00ff */
[----:B------:R-:W-:-:S04]  /*5050*/  IMAD.WIDE.U32 R8, P1, R13, R15, R6 ;  /* 0x0000000f0d087225 */ /* 0x000fc80007820006 */
[----:B------:R-:W-:-:S04]  /*5060*/  IMAD.WIDE.U32 R6, R13, R14, RZ ;  /* 0x0000000e0d067225 */ /* 0x000fc800078e00ff */
[----:B------:R-:W-:Y:S01]  /*5070*/  IMAD.X R13, RZ, RZ, RZ, P1 ;  /* 0x000000ffff0d7224 */ /* 0x000fe200008e06ff */
[----:B------:R-:W-:Y:S01]  /*5080*/  IADD3 RZ, P1, R7, R8, RZ ;  /* 0x0000000807ff7210 */ /* 0x000fe20007f3e0ff */
[----:B------:R-:W-:-:S04]  /*5090*/  IMAD.MOV.U32 R12, RZ, RZ, R9 ;  /* 0x000000ffff0c7224 */ /* 0x000fc800078e0009 */
[----:B------:R-:W-:-:S08]  /*50a0*/  IMAD.WIDE.U32.X R12, R17, R15, R12, P1 ;  /* 0x0000000f110c7225 */ /* 0x000fd000008e040c */
.L_x_103:
[----:B------:R-:W5:Y:S01]  /*50b0*/  LDC.64 R28, c[0x0][0x640] ;  /* 0x00019000ff1c7b82 */ /* 0x000f620000000a00 */
[-C--:B-1----:R-:W-:Y:S01]  /*50c0*/  SHF.R.U64 R71, R12, R16.reuse, R13 ;  /* 0x000000100c477219 */ /* 0x082fe2000000120d */
[----:B---3--:R-:W-:Y:S01]  /*50d0*/  IMAD.MOV R21, RZ, RZ, -R21 ;  /* 0x000000ffff157224 */ /* 0x008fe200078e0a15 */
[----:B0-----:R-:W-:Y:S01]  /*50e0*/  SHF.R.U32.HI R6, RZ, R16, R13 ;  /* 0x00000010ff067219 */ /* 0x001fe2000001160d */
[----:B------:R-:W-:Y:S01]  /*50f0*/  ULDC UR6, c[0x0][0x154] ;  /* 0x0000550000067ab9 */ /* 0x000fe20000000800 */
[----:B------:R-:W-:Y:S01]  /*5100*/  IADD3 R9, P1, RZ, -R71, RZ ;  /* 0x80000047ff097210 */ /* 0x000fe20007f3e0ff */
[----:B------:R-:W-:Y:S02]  /*5110*/  IMAD R21, R23, R21, R20 ;  /* 0x0000001517157224 */ /* 0x000fe400078e0214 */
[----:B------:R-:W0:Y:S01]  /*5120*/  LDC R12, c[0x0][0x618] ;  /* 0x00018600ff0c7b82 */ /* 0x000e220000000800 */
[----:B------:R-:W-:Y:S02]  /*5130*/  IMAD.MOV.U32 R13, RZ, RZ, 0x1 ;  /* 0x00000001ff0d7424 */ /* 0x000fe400078e00ff */
[----:B------:R-:W-:-:S04]  /*5140*/  IMAD.X R7, RZ, RZ, ~R6, P1 ;  /* 0x000000ffff077224 */ /* 0x000fc800008e0e06 */
[-C--:B------:R-:W-:Y:S01]  /*5150*/  IMAD R8, R7, R18.reuse, RZ ;  /* 0x0000001207087224 */ /* 0x080fe200078e02ff */
[----:B--2-4-:R-:W1:Y:S01]  /*5160*/  LDC R24, c[0x0][0x608] ;  /* 0x00018200ff187b82 */ /* 0x014e620000000800 */
[----:B------:R-:W-:-:S04]  /*5170*/  IMAD.WIDE.U32 R6, R9, R18, R4 ;  /* 0x0000001209067225 */ /* 0x000fc800078e0004 */
[----:B------:R-:W-:Y:S01]  /*5180*/  IMAD R9, R9, R19, R8 ;  /* 0x0000001309097224 */ /* 0x000fe200078e0208 */
[----:B------:R-:W-:Y:S02]  /*5190*/  I2FP.F32.U32 R8, R22 ;  /* 0x0000001600087245 */ /* 0x000fe40000201000 */
[----:B------:R-:W2:Y:S01]  /*51a0*/  LDC R26, c[0x0][0x658] ;  /* 0x00019600ff1a7b82 */ /* 0x000ea20000000800 */
[----:B------:R-:W-:Y:S01]  /*51b0*/  IMAD.IADD R7, R7, 0x1, R9 ;  /* 0x0000000107077824 */ /* 0x000fe200078e0209 */
[----:B-----5:R-:W-:Y:S01]  /*51c0*/  ISETP.NE.U32.AND P1, PT, R28, RZ, PT ;  /* 0x000000ff1c00720c */ /* 0x020fe20003f25070 */
[----:B------:R-:W-:Y:S01]  /*51d0*/  FMUL R8, R8, UR6 ;  /* 0x0000000608087c20 */ /* 0x000fe20008400000 */
[----:B------:R-:W-:Y:S02]  /*51e0*/  IMAD.MOV.U32 R9, RZ, RZ, -0x1 ;  /* 0xffffffffff097424 */ /* 0x000fe400078e00ff */
[----:B------:R-:W-:Y:S01]  /*51f0*/  ISETP.NE.AND.EX P1, PT, R29, RZ, PT, P1 ;  /* 0x000000ff1d00720c */ /* 0x000fe20003f25310 */
[----:B------:R3:W4:Y:S01]  /*5200*/  F2I.U32.TRUNC.NTZ R17, R8 ;  /* 0x0000000800117305 */ /* 0x000722000020f000 */
[----:B------:R-:W3:Y:S01]  /*5210*/  LDC R19, c[0x0][0x148] ;  /* 0x00005200ff137b82 */ /* 0x000ee20000000800 */
[----:B0-----:R-:W-:-:S02]  /*5220*/  SHF.R.U64 R16, R6, R12, R7 ;  /* 0x0000000c06107219 */ /* 0x001fc40000001207 */
[----:B------:R-:W-:-:S05]  /*5230*/  SHF.R.U32.HI R7, RZ, R12, R7 ;  /* 0x0000000cff077219 */ /* 0x000fca0000011607 */
[----:B------:R-:W0:Y:S01]  /*5240*/  LDC R20, c[0x0][0x600] ;  /* 0x00018000ff147b82 */ /* 0x000e220000000800 */
[-CC-:B-1----:R-:W-:Y:S02]  /*5250*/  SHF.R.U64 R14, R16, R24.reuse, R7.reuse ;  /* 0x00000018100e7219 */ /* 0x182fe40000001207 */
[----:B------:R-:W-:-:S05]  /*5260*/  SHF.R.U32.HI R7, RZ, R24, R7 ;  /* 0x00000018ff077219 */ /* 0x000fca0000011607 */
[----:B------:R-:W1:Y:S01]  /*5270*/  LDC R25, c[0x0][0x648] ;  /* 0x00019200ff197b82 */ /* 0x000e620000000800 */
[-CC-:B--2---:R-:W-:Y:S02]  /*5280*/  SHF.R.U64 R18, R14, R26.reuse, R7.reuse ;  /* 0x0000001a0e127219 */ /* 0x184fe40000001207 */
[-C--:B------:R-:W-:Y:S02]  /*5290*/  SHF.L.U32 R9, R9, R26.reuse, RZ ;  /* 0x0000001a09097219 */ /* 0x080fe400000006ff */
[-C--:B------:R-:W-:Y:S01]  /*52a0*/  SHF.R.U32.HI R7, RZ, R26.reuse, R7 ;  /* 0x0000001aff077219 */ /* 0x080fe20000011607 */
[----:B------:R-:W-:Y:S01]  /*52b0*/  IMAD.MOV.U32 R6, RZ, RZ, R18 ;  /* 0x000000ffff067224 */ /* 0x000fe200078e0012 */
[----:B------:R-:W-:Y:S01]  /*52c0*/  SHF.L.U32 R26, R13, R26, RZ ;  /* 0x0000001a0d1a7219 */ /* 0x000fe200000006ff */
[----:B------:R-:W2:Y:S01]  /*52d0*/  LDC R27, c[0x0][0x638] ;  /* 0x00018e00ff1b7b82 */ /* 0x000ea20000000800 */
[----:B------:R-:W-:-:S07]  /*52e0*/  LOP3.LUT R23, RZ, R9, RZ, 0x33, !PT ;  /* 0x00000009ff177212 */ /* 0x000fce00078e33ff */
[----:B------:R-:W0:Y:S01]  /*52f0*/  LDC R30, c[0x0][0x610] ;  /* 0x00018400ff1e7b82 */ /* 0x000e220000000800 */
[----:B----4-:R-:W-:Y:S05]  /*5300*/  @!P1 BRA `(.L_x_104) ;  /* 0x0000000000289947 */ /* 0x010fea0003800000 */
[----:B------:R-:W4:Y:S02]  /*5310*/  LDC R13, c[0x0][0x64c] ;  /* 0x00019300ff0d7b82 */ /* 0x000f240000000800 */
[----:B----4-:R-:W-:-:S05]  /*5320*/  IADD3 R13, P1, R18, R13, RZ ;  /* 0x0000000d120d7210 */ /* 0x010fca0007f3e0ff */
[----:B------:R-:W-:-:S04]  /*5330*/  IMAD.X R15, RZ, RZ, R7, P1 ;  /* 0x000000ffff0f7224 */ /* 0x000fc800008e0607 */
[----:B------:R-:W-:-:S04]  /*5340*/  IMAD.WIDE.U32 R6, R15, R28, RZ ;  /* 0x0000001c0f067225 */ /* 0x000fc800078e00ff */
[----:B---3--:R-:W-:-:S04]  /*5350*/  IMAD.WIDE.U32 R8, P1, R13, R29, R6 ;  /* 0x0000001d0d087225 */ /* 0x008fc80007820006 */
[----:B------:R-:W-:-:S04]  /*5360*/  IMAD.WIDE.U32 R6, R13, R28, RZ ;  /* 0x0000001c0d067225 */ /* 0x000fc800078e00ff */
[----:B------:R-:W-:Y:S01]  /*5370*/  IMAD.X R13, RZ, RZ, RZ, P1 ;  /* 0x000000ffff0d7224 */ /* 0x000fe200008e06ff */
[----:B------:R-:W-:Y:S01]  /*5380*/  IADD3 RZ, P1, R7, R8, RZ ;  /* 0x0000000807ff7210 */ /* 0x000fe20007f3e0ff */
[----:B------:R-:W-:-:S04]  /*5390*/  IMAD.MOV.U32 R12, RZ, RZ, R9 ;  /* 0x000000ffff0c7224 */ /* 0x000fc800078e0009 */
[----:B------:R-:W-:-:S08]  /*53a0*/  IMAD.WIDE.U32.X R6, R15, R29, R12, P1 ;  /* 0x0000001d0f067225 */ /* 0x000fd000008e040c */
.L_x_104:
[----:B-1----:R-:W-:Y:S01]  /*53b0*/  SHF.R.U64 R6, R6, R25, R7 ;  /* 0x0000001906067219 */ /* 0x002fe20000001207 */
[----:B0-----:R-:W-:Y:S01]  /*53c0*/  VIADD R13, R20, 0xffffffff ;  /* 0xffffffff140d7836 */ /* 0x001fe20000000000 */
[----:B------:R-:W-:Y:S01]  /*53d0*/  LOP3.LUT R9, R14, R23, RZ, 0xc0, !PT ;  /* 0x000000170e097212 */ /* 0x000fe200078ec0ff */
[----:B------:R-:W-:Y:S02]  /*53e0*/  IMAD.MOV R17, RZ, RZ, -R17 ;  /* 0x000000ffff117224 */ /* 0x000fe400078e0a11 */
[----:B------:R-:W-:Y:S02]  /*53f0*/  IMAD.MOV R7, RZ, RZ, -R6 ;  /* 0x000000ffff077224 */ /* 0x000fe400078e0a06 */
[----:B------:R-:W-:Y:S01]  /*5400*/  IMAD R26, R26, R6, R9 ;  /* 0x000000061a1a7224 */ /* 0x000fe200078e0209 */
[----:B------:R-:W-:Y:S01]  /*5410*/  LOP3.LUT R9, R16, R13, RZ, 0xc0, !PT ;  /* 0x0000000d10097212 */ /* 0x000fe200078ec0ff */
[----:B---3--:R-:W-:Y:S02]  /*5420*/  @P4 IMAD R21, R19, R17, R22 ;  /* 0x0000001113154224 */ /* 0x008fe400078e0216 */
[----:B--2---:R-:W-:-:S02]  /*5430*/  IMAD R6, R7, R27, R18 ;  /* 0x0000001b07067224 */ /* 0x004fc400078e0212 */
[----:B------:R-:W-:Y:S02]  /*5440*/  IMAD R26, R26, R30, R21 ;  /* 0x0000001e1a1a7224 */ /* 0x000fe400078e0215 */
[----:B------:R-:W-:Y:S02]  /*5450*/  IMAD R7, R6, R20, R9 ;  /* 0x0000001406077224 */ /* 0x000fe400078e0209 */
[----:B------:R-:W-:-:S03]  /*5460*/  IMAD.MOV.U32 R8, RZ, RZ, 0x1 ;  /* 0x00000001ff087424 */ /* 0x000fc600078e00ff */
[----:B------:R-:W-:Y:S02]  /*5470*/  SEL R70, R7, R26, !P4 ;  /* 0x0000001a07467207 */ /* 0x000fe40006000000 */
[----:B------:R-:W-:Y:S02]  /*5480*/  PRMT R6, R8, 0x7610, R6 ;  /* 0x0000761008067816 */ /* 0x000fe40000000006 */
[----:B------:R-:W-:-:S07]  /*5490*/  SEL R26, R26, R7, !P4 ;  /* 0x000000071a1a7207 */ /* 0x000fce0006000000 */
.L_x_102:
[----:B------:R-:W-:Y:S01]  /*54a0*/  UIADD3 UR5, UR9, UR5, URZ ;  /* 0x0000000509057290 */ /* 0x000fe2000fffe03f */
[----:B------:R-:W-:Y:S01]  /*54b0*/  LOP3.LUT P1, RZ, R6, 0xff, RZ, 0xc0, !PT ;  /* 0x000000ff06ff7812 */ /* 0x000fe2000782c0ff */
[----:B------:R-:W-:Y:S02]  /*54c0*/  IMAD.MOV.U32 R13, RZ, RZ, R26 ;  /* 0x000000ffff0d7224 */ /* 0x000fe400078e001a */
[----:B------:R-:W-:Y:S02]  /*54d0*/  USHF.R.U32.HI UR6, URZ, 0x2, UR5 ;  /* 0x000000023f067899 */ /* 0x000fe40008011605 */
[----:B------:R-:W-:Y:S02]  /*54e0*/  UISETP.GT.U32.AND UP1, UPT, UR5, 0x3, UPT ;  /* 0x000000030500788c */ /* 0x000fe4000bf24070 */
[----:B------:R-:W-:Y:S02]  /*54f0*/  ULOP3.LUT UR6, UR6, 0x1, URZ, 0xc0, !UPT ;  /* 0x0000000106067892 */ /* 0x000fe4000f8ec03f */
[----:B------:R-:W-:-:S02]  /*5500*/  UISETP.LT.U32.AND UP1, UPT, UR9, 0x4, UP1 ;  /* 0x000000040900788c */ /* 0x000fc40008f21070 */
[----:B------:R-:W-:Y:S02]  /*5510*/  UISETP.NE.U32.AND UP0, UPT, UR6, 0x1, UPT ;  /* 0x000000010600788c */ /* 0x000fe4000bf05070 */
[----:B------:R-:W-:Y:S02]  /*5520*/  USEL UR7, URZ, 0x1, !UP1 ;  /* 0x000000013f077887 */ /* 0x000fe4000c800000 */
[----:B------:R-:W-:Y:S02]  /*5530*/  UISETP.GT.U32.AND UP0, UPT, UR9, 0x3, !UP0 ;  /* 0x000000030900788c */ /* 0x000fe4000c704070 */
[----:B------:R-:W-:Y:S02]  /*5540*/  ULOP3.LUT UR5, UR5, 0x3, URZ, 0xc0, !UPT ;  /* 0x0000000305057892 */ /* 0x000fe4000f8ec03f */
[----:B------:R-:W-:-:S04]  /*5550*/  USEL UR6, URZ, 0x1, !UP0 ;  /* 0x000000013f067887 */ /* 0x000fc8000c000000 */
[----:B------:R-:W-:Y:S01]  /*5560*/  ULOP3.LUT UR4, UR6, UR4, UR7, 0x96, !UPT ;  /* 0x0000000406047292 */ /* 0x000fe2000f8e9607 */
[----:B------:R-:W-:Y:S11]  /*5570*/  @P1 BRA `(.L_x_105) ;  /* 0xffffffb800f01947 */ /* 0x000ff6000383ffff */
[----:B------:R-:W-:Y:S05]  /*5580*/  EXIT ;  /* 0x000000000000794d */ /* 0x000fea0003800000 */
.L_x_7:
[----:B0-----:R-:W-:Y:S01]  /*5590*/  ULDC.64 UR4, c[0x0][0x650] ;  /* 0x0001940000047ab9 */ /* 0x001fe20000000a00 */
        /* <DEDUP_REMOVED lines=25> */
.L_x_107:
[----:B------:R-:W0:Y:S01]  /*5730*/  LDC.64 R28, c[0x0][0x640] ;  /* 0x00019000ff1c7b82 */ /* 0x000e220000000a00 */
[-CC-:B------:R-:W-:Y:S01]  /*5740*/  SHF.R.U64 R21, R14, R16.reuse, R15.reuse ;  /* 0x000000100e157219 */ /* 0x180fe2000000120f */
[----:B------:R-:W-:Y:S01]  /*5750*/  IMAD.MOV.U32 R31, RZ, RZ, 0x1 ;  /* 0x00000001ff1f7424 */ /* 0x000fe200078e00ff */
[----:B------:R-:W-:Y:S02]  /*5760*/  SHF.R.U32.HI R3, RZ, R16, R15 ;  /* 0x00000010ff037219 */ /* 0x000fe4000001160f */
[----:B------:R-:W-:-:S03]  /*5770*/  IADD3 R13, P0, RZ, -R21, RZ ;  /* 0x80000015ff0d7210 */ /* 0x000fc60007f1e0ff */
[----:B------:R-:W1:Y:S02]  /*5780*/  LDC R14, c[0x0][0x618] ;  /* 0x00018600ff0e7b82 */ /* 0x000e640000000800 */
[----:B------:R-:W-:Y:S02]  /*5790*/  IMAD.X R3, RZ, RZ, ~R3, P0 ;  /* 0x000000ffff037224 */ /* 0x000fe400000e0e03 */
[----:B------:R-:W-:-:S04]  /*57a0*/  IMAD.WIDE.U32 R10, R13, R22, R4 ;  /* 0x000000160d0a7225 */ /* 0x000fc800078e0004 */
[----:B------:R-:W2:Y:S01]  /*57b0*/  LDC R24, c[0x0][0x608] ;  /* 0x00018200ff187b82 */ /* 0x000ea20000000800 */
[----:B------:R-:W-:-:S04]  /*57c0*/  IMAD R12, R3, R22, RZ ;  /* 0x00000016030c7224 */ /* 0x000fc800078e02ff */
[----:B------:R-:W-:-:S03]  /*57d0*/  IMAD R3, R13, R23, R12 ;  /* 0x000000170d037224 */ /* 0x000fc600078e020c */
[----:B------:R-:W3:Y:S01]  /*57e0*/  LDC R26, c[0x0][0x658] ;  /* 0x00019600ff1a7b82 */ /* 0x000ee20000000800 */
[----:B------:R-:W-:Y:S01]  /*57f0*/  IMAD.IADD R3, R11, 0x1, R3 ;  /* 0x000000010b037824 */ /* 0x000fe200078e0203 */
[----:B0-----:R-:W-:Y:S01]  /*5800*/  ISETP.NE.U32.AND P0, PT, R28, RZ, PT ;  /* 0x000000ff1c00720c */ /* 0x001fe20003f05070 */
[----:B------:R-:W-:-:S03]  /*5810*/  IMAD.MOV.U32 R11, RZ, RZ, -0x1 ;  /* 0xffffffffff0b7424 */ /* 0x000fc600078e00ff */
[----:B------:R-:W-:Y:S02]  /*5820*/  ISETP.NE.AND.EX P0, PT, R29, RZ, PT, P0 ;  /* 0x000000ff1d00720c */ /* 0x000fe40003f05300 */
[----:B------:R-:W0:Y:S01]  /*5830*/  LDC R23, c[0x0][0x600] ;  /* 0x00018000ff177b82 */ /* 0x000e220000000800 */
[-CC-:B-1----:R-:W-:Y:S02]  /*5840*/  SHF.R.U64 R16, R10, R14.reuse, R3.reuse ;  /* 0x0000000e0a107219 */ /* 0x182fe40000001203 */
[----:B------:R-:W-:-:S05]  /*5850*/  SHF.R.U32.HI R3, RZ, R14, R3 ;  /* 0x0000000eff037219 */ /* 0x000fca0000011603 */
[----:B------:R-:W1:Y:S01]  /*5860*/  LDC R25, c[0x0][0x648] ;  /* 0x00019200ff197b82 */ /* 0x000e620000000800 */
[-CC-:B--2---:R-:W-:Y:S02]  /*5870*/  SHF.R.U64 R18, R16, R24.reuse, R3.reuse ;  /* 0x0000001810127219 */ /* 0x184fe40000001203 */
[----:B------:R-:W-:-:S05]  /*5880*/  SHF.R.U32.HI R3, RZ, R24, R3 ;  /* 0x00000018ff037219 */ /* 0x000fca0000011603 */
[----:B------:R-:W2:Y:S01]  /*5890*/  LDC R27, c[0x0][0x638] ;  /* 0x00018e00ff1b7b82 */ /* 0x000ea20000000800 */
[-C--:B---3--:R-:W-:Y:S02]  /*58a0*/  SHF.L.U32 R10, R11, R26.reuse, RZ ;  /* 0x0000001a0b0a7219 */ /* 0x088fe400000006ff */
[--C-:B------:R-:W-:Y:S02]  /*58b0*/  SHF.R.U64 R22, R18, R26, R3.reuse ;  /* 0x0000001a12167219 */ /* 0x100fe40000001203 */
[----:B------:R-:W-:Y:S02]  /*58c0*/  LOP3.LUT R33, RZ, R10, RZ, 0x33, !PT ;  /* 0x0000000aff217212 */ /* 0x000fe400078e33ff */
[----:B------:R-:W-:Y:S01]  /*58d0*/  SHF.R.U32.HI R11, RZ, R26, R3 ;  /* 0x0000001aff0b7219 */ /* 0x000fe20000011603 */
[----:B------:R-:W3:Y:S01]  /*58e0*/  LDC R30, c[0x0][0x610] ;  /* 0x00018400ff1e7b82 */ /* 0x000ee20000000800 */
[----:B------:R-:W-:Y:S01]  /*58f0*/  IMAD.MOV.U32 R10, RZ, RZ, R22 ;  /* 0x000000ffff0a7224 */ /* 0x000fe200078e0016 */
[----:B------:R-:W-:Y:S06]  /*5900*/  @!P0 BRA `(.L_x_108) ;  /* 0x0000000000288947 */ /* 0x000fec0003800000 */
        /* <DEDUP_REMOVED lines=10> */
.L_x_108:
[----:B-1----:R-:W-:Y:S01]  /*59b0*/  SHF.R.U64 R10, R10, R25, R11 ;  /* 0x000000190a0a7219 */ /* 0x002fe2000000120b */
[----:B0-----:R-:W-:Y:S01]  /*59c0*/  VIADD R11, R23, 0xffffffff ;  /* 0xffffffff170b7836 */ /* 0x001fe20000000000 */
[----:B------:R-:W-:Y:S01]  /*59d0*/  SHF.L.U32 R31, R31, R26, RZ ;  /* 0x0000001a1f1f7219 */ /* 0x000fe200000006ff */
[----:B------:R-:W-:Y:S01]  /*59e0*/  @P4 IMAD R7, R17, R20, R8 ;  /* 0x0000001411074224 */ /* 0x000fe200078e0208 */
[----:B------:R-:W-:Y:S01]  /*59f0*/  LOP3.LUT R3, R18, R33, RZ, 0xc0, !PT ;  /* 0x0000002112037212 */ /* 0x000fe200078ec0ff */
[----:B------:R-:W-:Y:S01]  /*5a00*/  IMAD.MOV R9, RZ, RZ, -R10 ;  /* 0x000000ffff097224 */ /* 0x000fe200078e0a0a */
[----:B------:R-:W-:Y:S01]  /*5a10*/  LOP3.LUT R18, R16, R11, RZ, 0xc0, !PT ;  /* 0x0000000b10127212 */ /* 0x000fe200078ec0ff */
[----:B------:R-:W-:Y:S02]  /*5a20*/  IMAD.MOV.U32 R16, RZ, RZ, R21 ;  /* 0x000000ffff107224 */ /* 0x000fe400078e0015 */
[----:B------:R-:W-:Y:S02]  /*5a30*/  IMAD R10, R31, R10, R3 ;  /* 0x0000000a1f0a7224 */ /* 0x000fe400078e0203 */
[----:B--2---:R-:W-:-:S02]  /*5a40*/  IMAD R3, R9, R27, R22 ;  /* 0x0000001b09037224 */ /* 0x004fc400078e0216 */
[----:B---3--:R-:W-:Y:S02]  /*5a50*/  IMAD R7, R10, R30, R7 ;  /* 0x0000001e0a077224 */ /* 0x008fe400078e0207 */
[----:B------:R-:W-:Y:S02]  /*5a60*/  IMAD R18, R3, R23, R18 ;  /* 0x0000001703127224 */ /* 0x000fe400078e0212 */
[----:B------:R-:W-:-:S03]  /*5a70*/  IMAD.MOV.U32 R10, RZ, RZ, 0x1 ;  /* 0x00000001ff0a7424 */ /* 0x000fc600078e00ff */
[----:B------:R-:W-:Y:S02]  /*5a80*/  SEL R3, R18, R7, !P4 ;  /* 0x0000000712037207 */ /* 0x000fe40006000000 */
[----:B------:R-:W-:-:S07]  /*5a90*/  SEL R18, R7, R18, !P4 ;  /* 0x0000001207127207 */ /* 0x000fce0006000000 */
.L_x_106:
[----:B------:R-:W-:-:S08]  /*5aa0*/  NOP ;  /* 0x0000000000007918 */ /* 0x000fd00000000000 */
[----:B------:R-:W0:-:S00]  /*5ab0*/  USETMAXREG.DEALLOC.CTAPOOL 0x28 ;  /* 0x00000028000079c8 */ /* 0x000e0000080e0500 */
[----:B0-----:R-:W-:-:S13]  /*5ac0*/  ISETP.NE.AND P0, PT, R6, RZ, PT ;  /* 0x000000ff0600720c */ /* 0x001fda0003f05270 */
[----:B------:R-:W-:Y:S05]  /*5ad0*/  @P0 EXIT ;  /* 0x000000000000094d */ /* 0x000fea0003800000 */
[----:B------:R-:W-:Y:S01]  /*5ae0*/  LOP3.LUT P0, RZ, R10, 0xff, RZ, 0xc0, !PT ;  /* 0x000000ff0aff7812 */ /* 0x000fe2000780c0ff */
[----:B------:R-:W-:Y:S02]  /*5af0*/  IMAD.MOV.U32 R15, RZ, RZ, 0x1 ;  /* 0x00000001ff0f7424 */ /* 0x000fe400078e00ff */
[----:B------:R-:W-:-:S10]  /*5b00*/  IMAD.MOV.U32 R14, RZ, RZ, RZ ;  /* 0x000000ffff0e7224 */ /* 0x000fd400078e00ff */
[----:B------:R-:W-:Y:S05]  /*5b10*/  @!P0 BRA `(.L_x_109) ;  /* 0x0000000c00388947 */ /* 0x000fea0003800000 */
[----:B------:R-:W0:Y:S01]  /*5b20*/  LDC R6, c[0x0][0x28c] ;  /* 0x0000a300ff067b82 */ /* 0x000e220000000800 */
[----:B------:R-:W-:Y:S01]  /*5b30*/  ULDC UR5, c[0x0][0x658] ;  /* 0x0001960000057ab9 */ /* 0x000fe20000000800 */
[----:B------:R-:W-:Y:S01]  /*5b40*/  UMOV UR7, 0xffffffff ;  /* 0xffffffff00077882 */ /* 0x000fe20000000000 */
[----:B------:R-:W-:Y:S01]  /*5b50*/  ULDC UR6, c[0x0][0xc] ;  /* 0x0000030000067ab9 */ /* 0x000fe20000000800 */
[----:B------:R-:W-:Y:S01]  /*5b60*/  USHF.L.U32 UR8, UR7, UR5, URZ ;  /* 0x0000000507087299 */ /* 0x000fe2000800063f */
[----:B------:R-:W-:Y:S01]  /*5b70*/  BSSY B0, `(.L_x_109) ;  /* 0x00000c8000007945 */ /* 0x000fe20003800000 */
[----:B------:R-:W-:Y:S01]  /*5b80*/  UMOV UR9, 0x1 ;  /* 0x0000000100097882 */ /* 0x000fe20000000000 */
[----:B------:R-:W-:Y:S01]  /*5b90*/  ULDC UR7, c[0x0][0x10] ;  /* 0x0000040000077ab9 */ /* 0x000fe20000000800 */
[----:B------:R-:W1:Y:S01]  /*5ba0*/  S2UR UR10, SR_CgaCtaId ;  /* 0x00000000000a79c3 */ /* 0x000e620000008800 */
[----:B------:R-:W-:Y:S01]  /*5bb0*/  UIMAD.WIDE.U32 UR6, UR6, UR7, URZ ;  /* 0x00000007060672a5 */ /* 0x000fe2000f8e003f */
[----:B------:R-:W-:Y:S01]  /*5bc0*/  IMAD.MOV.U32 R12, RZ, RZ, 0x1 ;  /* 0x00000001ff0c7424 */ /* 0x000fe200078e00ff */
[----:B------:R-:W-:Y:S01]  /*5bd0*/  USHF.L.U32 UR18, UR9, UR5, URZ ;  /* 0x0000000509127299 */ /* 0x000fe2000800063f */
[----:B------:R-:W-:Y:S01]  /*5be0*/  LOP3.LUT R17, R2, 0x2, RZ, 0xfc, !PT ;  /* 0x0000000202117812 */ /* 0x000fe200078efcff */
[----:B------:R-:W-:Y:S01]  /*5bf0*/  IMAD.MOV.U32 R15, RZ, RZ, 0x1 ;  /* 0x00000001ff0f7424 */ /* 0x000fe200078e00ff */
[----:B------:R-:W-:Y:S01]  /*5c00*/  ULDC UR5, c[0x0][0x14] ;  /* 0x0000050000057ab9 */ /* 0x000fe20000000800 */
[----:B------:R-:W-:Y:S01]  /*5c10*/  IMAD.MOV.U32 R14, RZ, RZ, RZ ;  /* 0x000000ffff0e7224 */ /* 0x000fe200078e00ff */
[----:B------:R-:W-:-:S02]  /*5c20*/  UIMAD.WIDE.U32 UR22, UR6, UR5, URZ ;  /* 0x00000005061672a5 */ /* 0x000fc4000f8e003f */
[----:B------:R-:W-:Y:S01]  /*5c30*/  UIMAD UR13, UR7, UR5, URZ ;  /* 0x00000005070d72a4 */ /* 0x000fe2000f8e023f */
[----:B------:R-:W-:Y:S01]  /*5c40*/  ULDC UR4, c[0x0][0x600] ;  /* 0x0001800000047ab9 */ /* 0x000fe20000000800 */
[----:B------:R-:W-:Y:S02]  /*5c50*/  ULOP3.LUT UR17, URZ, UR8, URZ, 0x33, !UPT ;  /* 0x000000083f117292 */ /* 0x000fe4000f8e333f */
[----:B------:R-:W-:Y:S01]  /*5c60*/  UIADD3 UR4, UR4, -0x1, URZ ;  /* 0xffffffff04047890 */ /* 0x000fe2000fffe03f */
[----:B0-----:R-:W-:Y:S01]  /*5c70*/  VIADD R6, R6, 0x7f ;  /* 0x0000007f06067836 */ /* 0x001fe20000000000 */
[----:B------:R-:W-:Y:S01]  /*5c80*/  UIADD3 UR13, UR23, UR13, URZ ;  /* 0x0000000d170d7290 */ /* 0x000fe2000fffe03f */
[----:B------:R-:W-:-:S03]  /*5c90*/  ULDC.64 UR24, c[0x0][0x198] ;  /* 0x0000660000187ab9 */ /* 0x000fc60000000a00 */
[----:B------:R-:W-:Y:S01]  /*5ca0*/  SHF.R.S32.HI R7, RZ, 0x1f, R6 ;  /* 0x0000001fff077819 */ /* 0x000fe20000011406 */
[----:B-1----:R-:W-:-:S03]  /*5cb0*/  IMAD.U32 R11, RZ, RZ, UR10 ;  /* 0x0000000aff0b7e24 */ /* 0x002fc6000f8e00ff */
[----:B------:R-:W-:-:S04]  /*5cc0*/  LEA.HI R7, R7, R6, RZ, 0x7 ;  /* 0x0000000607077211 */ /* 0x000fc800078f38ff */
[----:B------:R-:W-:-:S05]  /*5cd0*/  SHF.R.S32.HI R13, RZ, 0x7, R7 ;  /* 0x00000007ff0d7819 */ /* 0x000fca0000011407 */
[----:B------:R-:W-:-:S07]  /*5ce0*/  VIADD R10, R13, 0x1 ;  /* 0x000000010d0a7836 */ /* 0x000fce0000000000 */
.L_x_120:
[----:B------:R-:W-:-:S03]  /*5cf0*/  UMOV UR5, 0xffffffff ;  /* 0xffffffff00057882 */ /* 0x000fc60000000000 */
[----:B------:R-:W-:Y:S05]  /*5d00*/  BRA.DIV UR5, `(.L_x_110) ;  /* 0x0000000e05ac7947 */ /* 0x000fea000b800000 */
[----:B------:R-:W-:-:S13]  /*5d10*/  ELECT P0, URZ, PT ;  /* 0x00000000003f782f */ /* 0x000fda0003800000 */
.L_x_131:
[----:B------:R-:W0:Y:S01]  /*5d20*/  LDC R6, c[0x0][0x28c] ;  /* 0x0000a300ff067b82 */ /* 0x000e220000000800 */
[----:B------:R-:W-:Y:S01]  /*5d30*/  BSSY B1, `(.L_x_111) ;  /* 0x000003a000017945 */ /* 0x000fe20003800000 */
[----:B0-----:R-:W-:-:S13]  /*5d40*/  ISETP.LT.OR P0, PT, R6, 0x1, !P0 ;  /* 0x000000010600780c */ /* 0x001fda0004701670 */
[----:B------:R-:W-:Y:S05]  /*5d50*/  @P0 BRA `(.L_x_112) ;  /* 0x0000000000dc0947 */ /* 0x000fea0003800000 */
[----:B------:R-:W-:Y:S02]  /*5d60*/  IMAD R18, R18, 0x2, R11 ;  /* 0x0000000212127824 */ /* 0x000fe400078e020b */
[----:B------:R-:W-:Y:S02]  /*5d70*/  IMAD.SHL.U32 R19, R3, 0x40, RZ ;  /* 0x0000004003137824 */ /* 0x000fe400078e00ff */
[----:B------:R-:W-:Y:S02]  /*5d80*/  IMAD.MOV.U32 R22, RZ, RZ, RZ ;  /* 0x000000ffff167224 */ /* 0x000fe400078e00ff */
[----:B------:R-:W-:Y:S02]  /*5d90*/  IMAD.MOV.U32 R3, RZ, RZ, R10 ;  /* 0x000000ffff037224 */ /* 0x000fe400078e000a */
[----:B------:R-:W-:Y:S02]  /*5da0*/  IMAD.MOV.U32 R6, RZ, RZ, R15 ;  /* 0x000000ffff067224 */ /* 0x000fe400078e000f */
[----:B------:R-:W-:-:S02]  /*5db0*/  IMAD.MOV.U32 R8, RZ, RZ, R14 ;  /* 0x000000ffff087224 */ /* 0x000fc400078e000e */
[----:B------:R-:W-:-:S07]  /*5dc0*/  IMAD.SHL.U32 R18, R18, 0x40, RZ ;  /* 0x0000004012127824 */ /* 0x000fce00078e00ff */
.L_x_115:
[----:B------:R-:W0:Y:S01]  /*5dd0*/  S2UR UR5, SR_CgaCtaId ;  /* 0x00000000000579c3 */ /* 0x000e220000008800 */
[----:B------:R-:W-:Y:S02]  /*5de0*/  MOV R20, 0x400 ;  /* 0x0000040000147802 */ /* 0x000fe40000000f00 */
[----:B------:R-:W-:Y:S02]  /*5df0*/  SHF.L.U32 R7, R6, 0x1f, RZ ;  /* 0x0000001f06077819 */ /* 0x000fe400000006ff */
[----:B------:R-:W-:-:S13]  /*5e00*/  LOP3.LUT P1, RZ, R0, 0x7f, RZ, 0xc0, !PT ;  /* 0x0000007f00ff7812 */ /* 0x000fda000782c0ff */
[----:B------:R-:W1:Y:S01]  /*5e10*/  @!P1 LDC R9, c[0x0][0x500] ;  /* 0x00014000ff099b82 */ /* 0x000e620000000800 */
[----:B0-----:R-:W-:-:S05]  /*5e20*/  IMAD.U32 R11, RZ, RZ, UR5 ;  /* 0x00000005ff0b7e24 */ /* 0x001fca000f8e00ff */
[----:B------:R-:W-:-:S05]  /*5e30*/  LEA R21, R11, R20, 0x18 ;  /* 0x000000140b157211 */ /* 0x000fca00078ec0ff */
[----:B------:R-:W-:-:S04]  /*5e40*/  IMAD R20, R8, 0x8, R21 ;  /* 0x0000000808147824 */ /* 0x000fc800078e0215 */
[----:B------:R-:W0:Y:S02]  /*5e50*/  SYNCS.PHASECHK.TRANS64.TRYWAIT P0, [R20+URZ+0x20], R7 ;  /* 0x00002007140075a7 */ /* 0x000e24000800017f */
[----:B01----:R-:W-:Y:S05]  /*5e60*/  @!P0 BRA `(.L_x_113) ;  /* 0x0000000c00748947 */ /* 0x003fea0003800000 */
.L_x_132:
[----:B0-----:R-:W-:Y:S01]  /*5e70*/  PRMT R7, R17, 0x9910, RZ ;  /* 0x0000991011077816 */ /* 0x001fe200000000ff */
[----:B------:R0:W-:Y:S03]  /*5e80*/  @!P1 SYNCS.ARRIVE.TRANS64 RZ, [R20+URZ], R9 ;  /* 0x0000000914ff99a7 */ /* 0x0001e6000800003f */
[----:B------:R-:W-:-:S13]  /*5e90*/  ISETP.NE.AND P0, PT, R7, 0x2, PT ;  /* 0x000000020700780c */ /* 0x000fda0003f05270 */
[----:B0-----:R-:W-:Y:S05]  /*5ea0*/  @P0 BRA `(.L_x_114) ;  /* 0x0000000000040947 */ /* 0x001fea0003800000 */
[----:B------:R-:W-:Y:S01]  /*5eb0*/  BPT.TRAP 0x1 ;  /* 0x000000040000795c */ /* 0x000fe20000300000 */
.L_x_114:
[----:B------:R-:W-:Y:S01]  /*5ec0*/  IMAD R7, R8, 0x2, R11 ;  /* 0x0000000208077824 */ /* 0x000fe200078e020b */
[----:B------:R-:W-:Y:S01]  /*5ed0*/  R2UR UR9, R20 ;  /* 0x00000000140972ca */ /* 0x000fe200000e0000 */
[----:B------:R-:W-:Y:S01]  /*5ee0*/  VIADD R3, R3, 0xffffffff ;  /* 0xffffffff03037836 */ /* 0x000fe20000000000 */
[----:B------:R-:W-:Y:S01]  /*5ef0*/  UIADD3 UR6, UP0, UR24, 0xf0, URZ ;  /* 0x000000f018067890 */ /* 0x000fe2000ff1e03f */
[--C-:B------:R-:W-:Y:S01]  /*5f00*/  IMAD.U32 R7, R7, 0x2000, R21.reuse ;  /* 0x0000200007077824 */ /* 0x100fe200078e0015 */
[----:B------:R-:W-:Y:S01]  /*5f10*/  R2UR UR11, R18 ;  /* 0x00000000120b72ca */ /* 0x000fe200000e0000 */
[----:B------:R-:W-:Y:S01]  /*5f20*/  IMAD R21, R8, 0x2000, R21 ;  /* 0x0000200008157824 */ /* 0x000fe200078e0215 */
[----:B------:R-:W-:Y:S01]  /*5f30*/  R2UR UR10, R22 ;  /* 0x00000000160a72ca */ /* 0x000fe200000e0000 */
[----:B------:R-:W-:Y:S01]  /*5f40*/  UIADD3 UR26, UP1, UR24, 0x1f0, URZ ;  /* 0x000001f0181a7890 */ /* 0x000fe2000ff3e03f */
[----:B------:R-:W-:Y:S01]  /*5f50*/  R2UR UR5, R7 ;  /* 0x00000000070572ca */ /* 0x000fe200000e0000 */
[----:B------:R-:W-:Y:S01]  /*5f60*/  UIADD3.X UR7, URZ, UR25, URZ, UP0, !UPT ;  /* 0x000000193f077290 */ /* 0x000fe200087fe43f */
[----:B------:R-:W-:Y:S01]  /*5f70*/  R2UR UR8, R21 ;  /* 0x00000000150872ca */ /* 0x000fe200000e0000 */
[----:B------:R-:W-:Y:S01]  /*5f80*/  VIADD R8, R8, 0x1 ;  /* 0x0000000108087836 */ /* 0x000fe20000000000 */
[----:B------:R-:W-:Y:S01]  /*5f90*/  R2UR UR12, R16 ;  /* 0x00000000100c72ca */ /* 0x000fe200000e0000 */
[----:B------:R-:W-:Y:S01]  /*5fa0*/  UIADD3.X UR27, URZ, UR25, URZ, UP1, !UPT ;  /* 0x000000193f1b7290 */ /* 0x000fe20008ffe43f */
[----:B------:R-:W-:Y:S01]  /*5fb0*/  R2UR UR19, R19 ;  /* 0x00000000131372ca */ /* 0x000fe200000e0000 */
[----:B------:R-:W-:Y:S01]  /*5fc0*/  UMOV UR20, 0x30000 ;  /* 0x0003000000147882 */ /* 0x000fe20000000000 */
[----:B------:R-:W-:Y:S01]  /*5fd0*/  ISETP.GT.AND P1, PT, R3, 0x1, PT ;  /* 0x000000010300780c */ /* 0x000fe20003f24270 */
[----:B------:R-:W-:Y:S01]  /*5fe0*/  UMOV UR14, 0x0 ;  /* 0x00000000000e7882 */ /* 0x000fe20000000000 */
[----:B------:R-:W-:Y:S01]  /*5ff0*/  UMOV UR15, 0x10000000 ;  /* 0x10000000000f7882 */ /* 0x000fe20000000000 */
[----:B------:R-:W-:Y:S01]  /*6000*/  ISETP.NE.AND P0, PT, R8, 0x4, PT ;  /* 0x000000040800780c */ /* 0x000fe20003f05270 */
[----:B------:R-:W-:Y:S01]  /*6010*/  VIADD R22, R22, 0x80 ;  /* 0x0000008016167836 */ /* 0x000fe20000000000 */
[----:B------:R-:W-:-:S02]  /*6020*/  UIADD3 UR5, UR5, 0x100, URZ ;  /* 0x0000010005057890 */ /* 0x000fc4000fffe03f */
[----:B------:R-:W-:Y:S01]  /*6030*/  UIADD3 UR16, UR8, 0x10100, URZ ;  /* 0x0001010008107890 */ /* 0x000fe2000fffe03f */
[----:B------:R-:W-:Y:S02]  /*6040*/  SEL R7, RZ, 0x1, P0 ;  /* 0x00000001ff077807 */ /* 0x000fe40000000000 */
[----:B------:R-:W-:Y:S02]  /*6050*/  SEL R8, R8, RZ, P0 ;  /* 0x000000ff08087207 */ /* 0x000fe40000000000 */
[----:B------:R-:W-:Y:S01]  /*6060*/  UMOV UR8, UR5 ;  /* 0x0000000500087c82 */ /* 0x000fe20008000000 */
[----:B------:R-:W-:Y:S01]  /*6070*/  LOP3.LUT R6, R6, R7, RZ, 0x3c, !PT ;  /* 0x0000000706067212 */ /* 0x000fe200078e3cff */
[----:B------:R0:W-:Y:S02]  /*6080*/  UTMALDG.3D.MULTICAST [UR8], [UR6], UR20, desc[UR14] ;  /* 0x00000e08060073b4 */ /* 0x0001e40008011814 */
[----:B0-----:R-:W-:Y:S01]  /*6090*/  UMOV UR8, UR16 ;  /* 0x0000001000087c82 */ /* 0x001fe20008000000 */
[----:B------:R-:W-:-:S02]  /*60a0*/  UMOV UR11, UR19 ;  /* 0x00000013000b7c82 */ /* 0x000fc40008000000 */
[----:B------:R0:W-:Y:S02]  /*60b0*/  UTMALDG.3D [UR8], [UR26], desc[UR14] ;  /* 0x00000e081a0075b4 */ /* 0x0001e40008011000 */
[----:B0-----:R-:W-:Y:S05]  /*60c0*/  @P1 BRA `(.L_x_115) ;  /* 0xfffffffc00401947 */ /* 0x001fea000383ffff */
.L_x_112:
[----:B------:R-:W-:Y:S05]  /*60d0*/  BSYNC B1 ;  /* 0x0000000000017941 */ /* 0x000fea0003800000 */
.L_x_111:
[----:B------:R-:W-:Y:S01]  /*60e0*/  LOP3.LUT P1, RZ, R12, 0xff, RZ, 0xc0, !PT ;  /* 0x000000ff0cff7812 */ /* 0x000fe2000782c0ff */
[C---:B------:R-:W-:Y:S01]  /*60f0*/  IMAD.IADD R14, R13.reuse, 0x1, R14 ;  /* 0x000000010d0e7824 */ /* 0x040fe200078e020e */
[----:B------:R-:W-:Y:S01]  /*6100*/  IADD3 R4, P2, R4, UR22, RZ ;  /* 0x0000001604047c10 */ /* 0x000fe2000ff5e0ff */
[----:B------:R-:W-:Y:S01]  /*6110*/  ULDC.64 UR6, c[0x0][0x650] ;  /* 0x0001940000067ab9 */ /* 0x000fe20000000a00 */
[----:B------:R-:W-:Y:S01]  /*6120*/  BSSY B1, `(.L_x_116) ;  /* 0x000006a000017945 */ /* 0x000fe20003800000 */
[----:B------:R-:W-:Y:S01]  /*6130*/  IMAD.MOV.U32 R18, RZ, RZ, -0x1 ;  /* 0xffffffffff127424 */ /* 0x000fe200078e00ff */
[----:B------:R-:W-:Y:S01]  /*6140*/  ISETP.GT.U32.AND P0, PT, R14, 0x3, PT ;  /* 0x000000030e00780c */ /* 0x000fe20003f04070 */
[----:B------:R-:W-:Y:S01]  /*6150*/  IMAD.MOV.U32 R16, RZ, RZ, -0x1 ;  /* 0xffffffffff107424 */ /* 0x000fe200078e00ff */
[----:B------:R-:W-:Y:S02]  /*6160*/  SHF.R.U32.HI R3, RZ, 0x2, R14 ;  /* 0x00000002ff037819 */ /* 0x000fe4000001160e */
[----:B------:R-:W-:-:S02]  /*6170*/  ISETP.LT.U32.AND P0, PT, R13, 0x4, P0 ;  /* 0x000000040d00780c */ /* 0x000fc40000701070 */
[----:B------:R-:W-:Y:S01]  /*6180*/  IADD3.X R5, R5, UR13, RZ, P2, !PT ;  /* 0x0000000d05057c10 */ /* 0x000fe200097fe4ff */
[----:B------:R-:W0:Y:S01]  /*6190*/  @P1 S2R R11, SR_CgaCtaId ;  /* 0x00000000000b1919 */ /* 0x000e220000008800 */
[----:B------:R-:W-:Y:S02]  /*61a0*/  @P1 MOV R6, 0x400 ;  /* 0x0000040000061802 */ /* 0x000fe40000000f00 */
[----:B------:R-:W-:Y:S02]  /*61b0*/  ISETP.GE.U32.AND P2, PT, R4, UR6, PT ;  /* 0x0000000604007c0c */ /* 0x000fe4000bf46070 */
[----:B------:R-:W-:Y:S02]  /*61c0*/  LOP3.LUT R3, R3, 0x1, RZ, 0xc0, !PT ;  /* 0x0000000103037812 */ /* 0x000fe400078ec0ff */
[----:B------:R-:W-:Y:S02]  /*61d0*/  LOP3.LUT R14, R14, 0x3, RZ, 0xc0, !PT ;  /* 0x000000030e0e7812 */ /* 0x000fe400078ec0ff */
[----:B------:R-:W-:-:S02]  /*61e0*/  PRMT R12, RZ, 0x7610, R12 ;  /* 0x00007610ff0c7816 */ /* 0x000fc4000000000c */
[----:B0-----:R-:W-:-:S04]  /*61f0*/  @P1 LEA R6, R11, R6, 0x18 ;  /* 0x000000060b061211 */ /* 0x001fc800078ec0ff */
[----:B------:R0:W-:Y:S01]  /*6200*/  @P1 SYNCS.ARRIVE.TRANS64.A1T0 RZ, [R6+URZ+0x58], RZ ;  /* 0x000058ff06ff19a7 */ /* 0x0001e2000810003f */
[----:B------:R-:W-:-:S04]  /*6210*/  ISETP.NE.U32.AND P1, PT, R3, 0x1, PT ;  /* 0x000000010300780c */ /* 0x000fc80003f25070 */
[----:B------:R-:W-:Y:S02]  /*6220*/  ISETP.GT.U32.AND P1, PT, R13, 0x3, !P1 ;  /* 0x000000030d00780c */ /* 0x000fe40004f24070 */
[----:B0-----:R-:W-:Y:S02]  /*6230*/  SEL R6, RZ, 0x1, !P0 ;  /* 0x00000001ff067807 */ /* 0x001fe40004000000 */
[----:B------:R-:W-:Y:S02]  /*6240*/  ISETP.GE.U32.AND.EX P0, PT, R5, UR7, PT, P2 ;  /* 0x0000000705007c0c */ /* 0x000fe4000bf06120 */
[----:B------:R-:W-:-:S04]  /*6250*/  SEL R3, RZ, 0x1, !P1 ;  /* 0x00000001ff037807 */ /* 0x000fc80004800000 */
[--C-:B------:R-:W-:Y:S01]  /*6260*/  LOP3.LUT R15, R3, R15, R6.reuse, 0x96, !PT ;  /* 0x0000000f030f7212 */ /* 0x100fe200078e9606 */
[----:B------:R-:W-:Y:S01]  /*6270*/  IMAD.MOV.U32 R3, RZ, RZ, -0x1 ;  /* 0xffffffffff037424 */ /* 0x000fe200078e00ff */
[----:B------:R-:W-:-:S05]  /*6280*/  PRMT R6, RZ, 0x7610, R6 ;  /* 0x00007610ff067816 */ /* 0x000fca0000000006 */
[----:B------:R-:W-:Y:S05]  /*6290*/  @P0 BRA `(.L_x_117) ;  /* 0x0000000400480947 */ /* 0x000fea0003800000 */
[----:B------:R-:W0:Y:S01]  /*62a0*/  S2R R18, SR_CTAID.X ;  /* 0x0000000000127919 */ /* 0x000e220000002500 */
[----:B------:R-:W-:Y:S01]  /*62b0*/  ULDC.64 UR6, c[0x0][0x628] ;  /* 0x00018a0000067ab9 */ /* 0x000fe20000000a00 */
[----:B------:R-:W1:Y:S01]  /*62c0*/  LDC R19, c[0x0][0x144] ;  /* 0x00005100ff137b82 */ /* 0x000e620000000800 */
[----:B------:R-:W-:Y:S01]  /*62d0*/  ISETP.NE.U32.AND P0, PT, RZ, UR6, PT ;  /* 0x00000006ff007c0c */ /* 0x000fe2000bf05070 */
[----:B------:R-:W2:Y:S01]  /*62e0*/  S2R R3, SR_CTAID.Y ;  /* 0x0000000000037919 */ /* 0x000ea20000002600 */
[----:B------:R-:W-:Y:S01]  /*62f0*/  ULDC UR8, c[0x0][0x630] ;  /* 0x00018c0000087ab9 */ /* 0x000fe20000000800 */
[----:B------:R-:W-:Y:S01]  /*6300*/  ULDC UR9, c[0x0][0x150] ;  /* 0x0000540000097ab9 */ /* 0x000fe20000000800 */
[----:B------:R-:W-:Y:S01]  /*6310*/  ISETP.NE.AND.EX P0, PT, RZ, UR7, PT, P0 ;  /* 0x00000007ff007c0c */ /* 0x000fe2000bf05300 */
[----:B------:R-:W-:Y:S02]  /*6320*/  IMAD.MOV.U32 R6, RZ, RZ, R4 ;  /* 0x000000ffff067224 */ /* 0x000fe400078e0004 */
[----:B------:R-:W-:Y:S01]  /*6330*/  IMAD.MOV.U32 R7, RZ, RZ, R5 ;  /* 0x000000ffff077224 */ /* 0x000fe200078e0005 */
[----:B0-----:R-:W-:-:S09]  /*6340*/  I2FP.F32.U32 R20, R18 ;  /* 0x0000001200147245 */ /* 0x001fd20000201000 */
[----:B------:R-:W-:Y:S05]  /*6350*/  @!P0 BRA `(.L_x_118) ;  /* 0x0000000000288947 */ /* 0x000fea0003800000 */
[----:B------:R-:W-:Y:S02]  /*6360*/  ULDC UR5, c[0x0][0x634] ;  /* 0x00018d0000057ab9 */ /* 0x000fe40000000800 */
[----:B------:R-:W-:-:S05]  /*6370*/  IADD3 R7, P0, R4, UR5, RZ ;  /* 0x0000000504077c10 */ /* 0x000fca000ff1e0ff */
[----:B------:R-:W-:-:S04]  /*6380*/  IMAD.X R21, RZ, RZ, R5, P0 ;  /* 0x000000ffff157224 */ /* 0x000fc800000e0605 */
[----:B------:R-:W-:-:S04]  /*6390*/  IMAD.WIDE.U32 R8, R21, UR6, RZ ;  /* 0x0000000615087c25 */ /* 0x000fc8000f8e00ff */
[----:B------:R-:W-:-:S04]  /*63a0*/  IMAD.WIDE.U32 R8, P0, R7, UR7, R8 ;  /* 0x0000000707087c25 */ /* 0x000fc8000f800008 */
[----:B------:R-:W-:-:S04]  /*63b0*/  IMAD.WIDE.U32 R6, R7, UR6, RZ ;  /* 0x0000000607067c25 */ /* 0x000fc8000f8e00ff */
[----:B------:R-:W-:Y:S01]  /*63c0*/  IMAD.MOV.U32 R6, RZ, RZ, R9 ;  /* 0x000000ffff067224 */ /* 0x000fe200078e0009 */
[----:B------:R-:W-:Y:S01]  /*63d0*/  IADD3 RZ, P1, R7, R8, RZ ;  /* 0x0000000807ff7210 */ /* 0x000fe20007f3e0ff */
[----:B------:R-:W-:-:S04]  /*63e0*/  IMAD.X R7, RZ, RZ, RZ, P0 ;  /* 0x000000ffff077224 */ /* 0x000fc800000e06ff */
[----:B------:R-:W-:-:S08]  /*63f0*/  IMAD.WIDE.U32.X R6, R21, UR7, R6, P1 ;  /* 0x0000000715067c25 */ /* 0x000fd000088e0406 */
.L_x_118:
[----:B------:R-:W-:Y:S01]  /*6400*/  FMUL R20, R20, UR9 ;  /* 0x0000000914147c20 */ /* 0x000fe20008400000 */
[--C-:B------:R-:W-:Y:S01]  /*6410*/  SHF.R.U64 R16, R6, UR8, R7.reuse ;  /* 0x0000000806107c19 */ /* 0x100fe20008001207 */
[----:B------:R-:W-:Y:S01]  /*6420*/  ULDC.64 UR6, c[0x0][0x620] ;  /* 0x0001880000067ab9 */ /* 0x000fe20000000a00 */
[----:B------:R-:W-:Y:S01]  /*6430*/  SHF.R.U32.HI R6, RZ, UR8, R7 ;  /* 0x00000008ff067c19 */ /* 0x000fe20008011607 */
[----:B------:R-:W-:Y:S01]  /*6440*/  ULDC.64 UR8, c[0x0][0x640] ;  /* 0x0001900000087ab9 */ /* 0x000fe20000000a00 */
[----:B------:R-:W-:Y:S01]  /*6450*/  IADD3 R7, P0, RZ, -R16, RZ ;  /* 0x80000010ff077210 */ /* 0x000fe20007f1e0ff */
[----:B------:R-:W0:Y:S01]  /*6460*/  F2I.U32.TRUNC.NTZ R20, R20 ;  /* 0x0000001400147305 */ /* 0x000e22000020f000 */
[----:B------:R-:W3:Y:S01]  /*6470*/  LDC R22, c[0x0][0x148] ;  /* 0x00005200ff167b82 */ /* 0x000ee20000000800 */
[----:B------:R-:W-:Y:S02]  /*6480*/  ULDC UR5, c[0x0][0x618] ;  /* 0x0001860000057ab9 */ /* 0x000fe40000000800 */
[----:B------:R-:W-:Y:S01]  /*6490*/  IMAD.X R6, RZ, RZ, ~R6, P0 ;  /* 0x000000ffff067224 */ /* 0x000fe200000e0e06 */
[----:B------:R-:W-:-:S03]  /*64a0*/  ISETP.NE.U32.AND P0, PT, RZ, UR8, PT ;  /* 0x00000008ff007c0c */ /* 0x000fc6000bf05070 */
[----:B------:R-:W-:Y:S01]  /*64b0*/  IMAD R6, R6, UR6, RZ ;  /* 0x0000000606067c24 */ /* 0x000fe2000f8e02ff */
[----:B------:R-:W-:-:S03]  /*64c0*/  ISETP.NE.AND.EX P0, PT, RZ, UR9, PT, P0 ;  /* 0x00000009ff007c0c */ /* 0x000fc6000bf05300 */
[C---:B------:R-:W-:Y:S02]  /*64d0*/  IMAD R9, R7.reuse, UR7, R6 ;  /* 0x0000000707097c24 */ /* 0x040fe4000f8e0206 */
[----:B------:R-:W-:Y:S01]  /*64e0*/  IMAD.WIDE.U32 R6, R7, UR6, R4 ;  /* 0x0000000607067c25 */ /* 0x000fe2000f8e0004 */
[----:B------:R-:W-:-:S03]  /*64f0*/  ULDC UR6, c[0x0][0x154] ;  /* 0x0000550000067ab9 */ /* 0x000fc60000000800 */
[----:B0-----:R-:W-:Y:S02]  /*6500*/  IMAD.MOV R8, RZ, RZ, -R20 ;  /* 0x000000ffff087224 */ /* 0x001fe400078e0a14 */
[----:B------:R-:W-:Y:S02]  /*6510*/  IMAD.IADD R7, R7, 0x1, R9 ;  /* 0x0000000107077824 */ /* 0x000fe400078e0209 */
[----:B-1----:R-:W-:Y:S01]  /*6520*/  IMAD R18, R19, R8, R18 ;  /* 0x0000000813127224 */ /* 0x002fe200078e0212 */
[----:B--2---:R-:W-:Y:S02]  /*6530*/  I2FP.F32.U32 R8, R3 ;  /* 0x0000000300087245 */ /* 0x004fe40000201000 */
[--C-:B------:R-:W-:Y:S02]  /*6540*/  SHF.R.U64 R19, R6, UR5, R7.reuse ;  /* 0x0000000506137c19 */ /* 0x100fe40008001207 */
[----:B------:R-:W-:Y:S01]  /*6550*/  SHF.R.U32.HI R6, RZ, UR5, R7 ;  /* 0x00000005ff067c19 */ /* 0x000fe20008011607 */
[----:B------:R-:W-:Y:S01]  /*6560*/  FMUL R8, R8, UR6 ;  /* 0x0000000608087c20 */ /* 0x000fe20008400000 */
[----:B------:R-:W-:-:S02]  /*6570*/  ULDC UR5, c[0x0][0x608] ;  /* 0x0001820000057ab9 */ /* 0x000fc40000000800 */
[--C-:B------:R-:W-:Y:S01]  /*6580*/  SHF.R.U64 R21, R19, UR5, R6.reuse ;  /* 0x0000000513157c19 */ /* 0x100fe20008001206 */
[----:B------:R0:W1:Y:S01]  /*6590*/  F2I.U32.TRUNC.NTZ R24, R8 ;  /* 0x0000000800187305 */ /* 0x000062000020f000 */
[----:B------:R-:W-:Y:S01]  /*65a0*/  SHF.R.U32.HI R6, RZ, UR5, R6 ;  /* 0x00000005ff067c19 */ /* 0x000fe20008011606 */
[----:B------:R-:W-:-:S03]  /*65b0*/  ULDC UR5, c[0x0][0x658] ;  /* 0x0001960000057ab9 */ /* 0x000fc60000000800 */
[--C-:B------:R-:W-:Y:S02]  /*65c0*/  SHF.R.U64 R20, R21, UR5, R6.reuse ;  /* 0x0000000515147c19 */ /* 0x100fe40008001206 */
[----:B------:R-:W-:-:S03]  /*65d0*/  SHF.R.U32.HI R23, RZ, UR5, R6 ;  /* 0x00000005ff177c19 */ /* 0x000fc60008011606 */
[----:B------:R-:W-:Y:S02]  /*65e0*/  IMAD.MOV.U32 R6, RZ, RZ, R20 ;  /* 0x000000ffff067224 */ /* 0x000fe400078e0014 */
[----:B------:R-:W-:Y:S01]  /*65f0*/  IMAD.MOV.U32 R7, RZ, RZ, R23 ;  /* 0x000000ffff077224 */ /* 0x000fe200078e0017 */
[----:B0-----:R-:W-:Y:S06]  /*6600*/  @!P0 BRA `(.L_x_119) ;  /* 0x0000000000288947 */ /* 0x001fec0003800000 */
        /* <DEDUP_REMOVED lines=10> */
.L_x_119:
[----:B------:R-:W-:Y:S01]  /*66b0*/  ULDC UR5, c[0x0][0x648] ;  /* 0x0001920000057ab9 */ /* 0x000fe20000000800 */
[----:B-1----:R-:W-:Y:S01]  /*66c0*/  IMAD.MOV R24, RZ, RZ, -R24 ;  /* 0x000000ffff187224 */ /* 0x002fe200078e0a18 */
[----:B------:R-:W-:Y:S01]  /*66d0*/  SHF.R.U64 R6, R6, UR5, R7 ;  /* 0x0000000506067c19 */ /* 0x000fe20008001207 */
[----:B------:R-:W-:Y:S01]  /*66e0*/  ULDC UR5, c[0x0][0x638] ;  /* 0x00018e0000057ab9 */ /* 0x000fe20000000800 */
[----:B------:R-:W-:Y:S01]  /*66f0*/  LOP3.LUT R21, R21, UR17, RZ, 0xc0, !PT ;  /* 0x0000001115157c12 */ /* 0x000fe2000f8ec0ff */
[----:B---3--:R-:W-:Y:S01]  /*6700*/  @P4 IMAD R18, R22, R24, R3 ;  /* 0x0000001816124224 */ /* 0x008fe200078e0203 */
[----:B------:R-:W-:Y:S01]  /*6710*/  LOP3.LUT R7, R19, UR4, RZ, 0xc0, !PT ;  /* 0x0000000413077c12 */ /* 0x000fe2000f8ec0ff */
[----:B------:R-:W-:Y:S01]  /*6720*/  IMAD.MOV R3, RZ, RZ, -R6 ;  /* 0x000000ffff037224 */ /* 0x000fe200078e0a06 */
[----:B------:R-:W-:Y:S01]  /*6730*/  ULDC UR6, c[0x0][0x610] ;  /* 0x0001840000067ab9 */ /* 0x000fe20000000800 */
[----:B------:R-:W-:Y:S02]  /*6740*/  IMAD R21, R6, UR18, R21 ;  /* 0x0000001206157c24 */ /* 0x000fe4000f8e0215 */
[----:B------:R-:W-:Y:S01]  /*6750*/  IMAD R20, R3, UR5, R20 ;  /* 0x0000000503147c24 */ /* 0x000fe2000f8e0214 */
[----:B------:R-:W-:Y:S01]  /*6760*/  ULDC UR5, c[0x0][0x600] ;  /* 0x0001800000057ab9 */ /* 0x000fe20000000800 */
[----:B------:R-:W-:-:S02]  /*6770*/  IMAD R18, R21, UR6, R18 ;  /* 0x0000000615127c24 */ /* 0x000fc4000f8e0212 */
[----:B------:R-:W-:Y:S02]  /*6780*/  IMAD R7, R20, UR5, R7 ;  /* 0x0000000514077c24 */ /* 0x000fe4000f8e0207 */
[----:B------:R-:W-:-:S03]  /*6790*/  IMAD.MOV.U32 R6, RZ, RZ, 0x1 ;  /* 0x00000001ff067424 */ /* 0x000fc600078e00ff */
[----:B------:R-:W-:Y:S02]  /*67a0*/  SEL R3, R7, R18, !P4 ;  /* 0x0000001207037207 */ /* 0x000fe40006000000 */
[----:B------:R-:W-:-:S07]  /*67b0*/  SEL R18, R18, R7, !P4 ;  /* 0x0000000712127207 */ /* 0x000fce0006000000 */
.L_x_117:
[----:B------:R-:W-:Y:S05]  /*67c0*/  BSYNC B1 ;  /* 0x0000000000017941 */ /* 0x000fea0003800000 */
.L_x_116:
[----:B------:R-:W-:-:S13]  /*67d0*/  LOP3.LUT P0, RZ, R6, 0xff, RZ, 0xc0, !PT ;  /* 0x000000ff06ff7812 */ /* 0x000fda000780c0ff */
[----:B------:R-:W-:Y:S05]  /*67e0*/  @P0 BRA `(.L_x_120) ;  /* 0xfffffff400400947 */ /* 0x000fea000383ffff */
[----:B------:R-:W-:Y:S05]  /*67f0*/  BSYNC B0 ;  /* 0x0000000000007941 */ /* 0x000fea0003800000 */
.L_x_109:
[----:B------:R-:W-:-:S03]  /*6800*/  UMOV UR5, 0xffffffff ;  /* 0xffffffff00057882 */ /* 0x000fc60000000000 */
[----:B------:R-:W-:Y:S05]  /*6810*/  BRA.DIV UR5, `(.L_x_121) ;  /* 0x00000006051c7947 */ /* 0x000fea000b800000 */
[----:B------:R-:W-:-:S13]  /*6820*/  ELECT P0, URZ, PT ;  /* 0x00000000003f782f */ /* 0x000fda0003800000 */
.L_x_135:
[----:B------:R-:W-:Y:S04]  /*6830*/  BSSY B0, `(.L_x_122) ;  /* 0x000002b000007945 */ /* 0x000fe80003800000 */
[----:B------:R-:W-:Y:S05]  /*6840*/  @!P0 BRA `(.L_x_123) ;  /* 0x0000000000a48947 */ /* 0x000fea0003800000 */
[----:B------:R-:W-:-:S04]  /*6850*/  LOP3.LUT R2, R2, 0x2, RZ, 0xfc, !PT ;  /* 0x0000000202027812 */ /* 0x000fc800078efcff */
[----:B------:R-:W-:-:S13]  /*6860*/  ISETP.NE.AND P0, PT, R2, 0x3, PT ;  /* 0x000000030200780c */ /* 0x000fda0003f05270 */
[----:B------:R-:W-:Y:S05]  /*6870*/  @!P0 BRA `(.L_x_124) ;  /* 0x0000000000048947 */ /* 0x000fea0003800000 */
[----:B------:R-:W-:Y:S01]  /*6880*/  BPT.TRAP 0x1 ;  /* 0x000000040000795c */ /* 0x000fe20000300000 */
.L_x_124:
[----:B------:R-:W0:Y:S01]  /*6890*/  S2R R3, SR_CgaCtaId ;  /* 0x0000000000037919 */ /* 0x000e220000008800 */
[----:B------:R-:W-:Y:S02]  /*68a0*/  MOV R0, 0x400 ;  /* 0x0000040000007802 */ /* 0x000fe40000000f00 */
[----:B------:R-:W-:Y:S02]  /*68b0*/  SHF.L.U32 R2, R15, 0x1f, RZ ;  /* 0x0000001f0f027819 */ /* 0x000fe400000006ff */
[----:B0-----:R-:W-:-:S05]  /*68c0*/  LEA R3, R3, R0, 0x18 ;  /* 0x0000000003037211 */ /* 0x001fca00078ec0ff */
[----:B------:R-:W-:-:S04]  /*68d0*/  VIADD R3, R3, 0x20 ;  /* 0x0000002003037836 */ /* 0x000fc80000000000 */
[C---:B------:R-:W-:Y:S02]  /*68e0*/  IMAD R5, R14.reuse, 0x8, R3 ;  /* 0x000000080e057824 */ /* 0x040fe400078e0203 */
[----:B------:R-:W-:Y:S02]  /*68f0*/  VIADD R14, R14, 0x1 ;  /* 0x000000010e0e7836 */ /* 0x000fe40000000000 */
[----:B------:R-:W0:Y:S03]  /*6900*/  SYNCS.PHASECHK.TRANS64.TRYWAIT P0, [R5+URZ], R2 ;  /* 0x00000002050075a7 */ /* 0x000e26000800017f */
[----:B------:R-:W-:-:S04]  /*6910*/  ISETP.NE.AND P1, PT, R14, 0x4, PT ;  /* 0x000000040e00780c */ /* 0x000fc80003f25270 */
[----:B------:R-:W-:Y:S02]  /*6920*/  SEL R0, RZ, 0x1, P1 ;  /* 0x00000001ff007807 */ /* 0x000fe40000800000 */
[----:B------:R-:W-:Y:S02]  /*6930*/  SEL R14, R14, RZ, P1 ;  /* 0x000000ff0e0e7207 */ /* 0x000fe40000800000 */
[----:B------:R-:W-:-:S03]  /*6940*/  LOP3.LUT R15, R15, R0, RZ, 0x3c, !PT ;  /* 0x000000000f0f7212 */ /* 0x000fc600078e3cff */
[----:B------:R-:W-:Y:S01]  /*6950*/  IMAD R7, R14, 0x8, R3 ;  /* 0x000000080e077824 */ /* 0x000fe200078e0203 */
[----:B------:R-:W-:Y:S01]  /*6960*/  SHF.L.U32 R4, R15, 0x1f, RZ ;  /* 0x0000001f0f047819 */ /* 0x000fe200000006ff */
[----:B0-----:R-:W-:Y:S06]  /*6970*/  @!P0 BRA `(.L_x_125) ;  /* 0x0000000000e48947 */ /* 0x001fec0003800000 */
.L_x_136:
[----:B------:R-:W1:Y:S01]  /*6980*/  SYNCS.PHASECHK.TRANS64.TRYWAIT P0, [R7+URZ], R4 ;  /* 0x00000004070075a7 */ /* 0x000e62000800017f */
[----:B------:R-:W-:-:S05]  /*6990*/  VIADD R0, R14, 0x1 ;  /* 0x000000010e007836 */ /* 0x000fca0000000000 */
[----:B------:R-:W-:-:S04]  /*69a0*/  ISETP.NE.AND P1, PT, R0, 0x4, PT ;  /* 0x000000040000780c */ /* 0x000fc80003f25270 */
[----:B0-----:R-:W-:Y:S02]  /*69b0*/  SEL R2, RZ, 0x1, P1 ;  /* 0x00000001ff027807 */ /* 0x001fe40000800000 */
[----:B------:R-:W-:Y:S02]  /*69c0*/  SEL R0, R0, RZ, P1 ;  /* 0x000000ff00007207 */ /* 0x000fe40000800000 */
[----:B------:R-:W-:-:S03]  /*69d0*/  LOP3.LUT R15, R15, R2, RZ, 0x3c, !PT ;  /* 0x000000020f0f7212 */ /* 0x000fc600078e3cff */
[----:B------:R-:W-:Y:S01]  /*69e0*/  IMAD R6, R0, 0x8, R3 ;  /* 0x0000000800067824 */ /* 0x000fe200078e0203 */
[----:B------:R-:W-:Y:S01]  /*69f0*/  SHF.L.U32 R5, R15, 0x1f, RZ ;  /* 0x0000001f0f057819 */ /* 0x000fe200000006ff */
[----:B-1----:R-:W-:Y:S06]  /*6a00*/  @!P0 BRA `(.L_x_126) ;  /* 0x0000000000d48947 */ /* 0x002fec0003800000 */
.L_x_137:
[----:B------:R-:W1:Y:S01]  /*6a10*/  SYNCS.PHASECHK.TRANS64.TRYWAIT P0, [R6+URZ], R5 ;  /* 0x00000005060075a7 */ /* 0x000e62000800017f */
[----:B------:R-:W-:-:S05]  /*6a20*/  VIADD R0, R0, 0x1 ;  /* 0x0000000100007836 */ /* 0x000fca0000000000 */
[----:B------:R-:W-:-:S04]  /*6a30*/  ISETP.NE.AND P1, PT, R0, 0x4, PT ;  /* 0x000000040000780c */ /* 0x000fc80003f25270 */
[----:B------:R-:W-:Y:S02]  /*6a40*/  SEL R2, RZ, 0x1, P1 ;  /* 0x00000001ff027807 */ /* 0x000fe40000800000 */
[----:B------:R-:W-:Y:S02]  /*6a50*/  SEL R0, R0, RZ, P1 ;  /* 0x000000ff00007207 */ /* 0x000fe40000800000 */
[----:B------:R-:W-:Y:S01]  /*6a60*/  LOP3.LUT R2, R15, R2, RZ, 0x3c, !PT ;  /* 0x000000020f027212 */ /* 0x000fe200078e3cff */
[----:B-1----:R-:W-:Y:S06]  /*6a70*/  @!P0 BRA `(.L_x_127) ;  /* 0x0000000000cc8947 */ /* 0x002fec0003800000 */
.L_x_138:
[----:B------:R-:W-:Y:S01]  /*6a80*/  IMAD R3, R0, 0x8, R3 ;  /* 0x0000000800037824 */ /* 0x000fe200078e0203 */
[----:B------:R-:W-:-:S07]  /*6a90*/  SHF.L.U32 R0, R2, 0x1f, RZ ;  /* 0x0000001f02007819 */ /* 0x000fce00000006ff */
.L_x_128:
[----:B--2---:R2:W3:Y:S02]  /*6aa0*/  SYNCS.PHASECHK.TRANS64.TRYWAIT P0, [R3+URZ], R0 ;  /* 0x00000000030075a7 */ /* 0x0044e4000800017f */
[----:B---3--:R-:W-:Y:S05]  /*6ab0*/  @!P0 NANOSLEEP.SYNCS 0x989680 ;  /* 0x009896800000895d */ /* 0x008fea0003900000 */
[----:B------:R-:W3:Y:S02]  /*6ac0*/  @!P0 SYNCS.PHASECHK.TRANS64 P0, [R3+URZ], R0 ;  /* 0x00000000030085a7 */ /* 0x000ee4000800007f */
[----:B---3--:R-:W-:Y:S05]  /*6ad0*/  @!P0 BRA `(.L_x_128) ;  /* 0xfffffffc00f08947 */ /* 0x008fea000383ffff */
.L_x_123:
[----:B------:R-:W-:Y:S05]  /*6ae0*/  BSYNC B0 ;  /* 0x0000000000007941 */ /* 0x000fea0003800000 */
.L_x_122:
[----:B------:R-:W-:Y:S05]  /*6af0*/  EXIT ;  /* 0x000000000000794d */ /* 0x000fea0003800000 */
.L_x_21:
[----:B-1----:R-:W-:-:S04]  /*6b00*/  IMAD.U32 R7, RZ, RZ, UR6 ;  /* 0x00000006ff077e24 */ /* 0x002fc8000f8e00ff */
[----:B------:R1:W4:Y:S03]  /*6b10*/  SYNCS.PHASECHK.TRANS64.TRYWAIT P1, [R7+URZ], R6 ;  /* 0x00000006070075a7 */ /* 0x000326000802017f */
[----:B----4-:R-:W-:Y:S05]  /*6b20*/  @!P1 NANOSLEEP.SYNCS 0x989680 ;  /* 0x009896800000995d */ /* 0x010fea0003900000 */
[----:B------:R-:W4:Y:S02]  /*6b30*/  @!P1 SYNCS.PHASECHK.TRANS64 P1, [R7+URZ], R6 ;  /* 0x00000006070095a7 */ /* 0x000f24000802007f */
[----:B----4-:R-:W-:Y:S05]  /*6b40*/  @!P1 BRA `(.L_x_21) ;  /* 0xfffffffc00ec9947 */ /* 0x010fea000383ffff */
[----:B------:R-:W-:Y:S05]  /*6b50*/  BRA `(.L_x_20) ;  /* 0xffffffa800807947 */ /* 0x000fea000383ffff */
.L_x_27:
[----:B-1----:R-:W-:-:S04]  /*6b60*/  IMAD.U32 R9, RZ, RZ, UR12 ;  /* 0x0000000cff097e24 */ /* 0x002fc8000f8e00ff */
[----:B------:R1:W4:Y:S03]  /*6b70*/  SYNCS.PHASECHK.TRANS64.TRYWAIT P1, [R9+URZ], R8 ;  /* 0x00000008090075a7 */ /* 0x000326000802017f */
[----:B----4-:R-:W-:Y:S05]  /*6b80*/  @!P1 NANOSLEEP.SYNCS 0x989680 ;  /* 0x009896800000995d */ /* 0x010fea0003900000 */
[----:B------:R-:W4:Y:S02]  /*6b90*/  @!P1 SYNCS.PHASECHK.TRANS64 P1, [R9+URZ], R8 ;  /* 0x00000008090095a7 */ /* 0x000f24000802007f */
[----:B----4-:R-:W-:Y:S05]  /*6ba0*/  @!P1 BRA `(.L_x_27) ;  /* 0xfffffffc00ec9947 */ /* 0x010fea000383ffff */
[----:B------:R-:W-:Y:S05]  /*6bb0*/  BRA `(.L_x_26) ;  /* 0xffffffb000307947 */ /* 0x000fea000383ffff */
.L_x_110:
[----:B------:R-:W-:Y:S01]  /*6bc0*/  BSSY B1, `(.L_x_129) ;  /* 0x0000006000017945 */ /* 0x000fe20003800000 */
[----:B------:R-:W-:-:S07]  /*6bd0*/  IMAD.MOV.U32 R6, RZ, RZ, -0x1 ;  /* 0xffffffffff067424 */ /* 0x000fce00078e00ff */
[----:B------:R-:W-:Y:S05]  /*6be0*/  WARPSYNC.COLLECTIVE R6, `(.L_x_130) ;  /* 0x00000000060c7348 */ /* 0x000fea0003c00000 */
[----:B------:R-:W-:Y:S02]  /*6bf0*/  ELECT P0, UR62, PT ;  /* 0x00000000003e782f */ /* 0x000fe40003800000 */
[----:B------:R-:W-:Y:S01]  /*6c00*/  MOV R6, UR62 ;  /* 0x0000003e00067c02 */ /* 0x000fe20008000f00 */
[----:B------:R-:W-:Y:S10]  /*6c10*/  ENDCOLLECTIVE ;  /* 0x000000000000791b */ /* 0x000ff40003800000 */
.L_x_130:
[----:B------:R-:W-:Y:S05]  /*6c20*/  BSYNC B1 ;  /* 0x0000000000017941 */ /* 0x000fea0003800000 */
.L_x_129:
[----:B------:R-:W-:Y:S05]  /*6c30*/  BRA `(.L_x_131) ;  /* 0xfffffff000387947 */ /* 0x000fea000383ffff */
.L_x_113:
[----:B0-----:R0:W1:Y:S02]  /*6c40*/  SYNCS.PHASECHK.TRANS64.TRYWAIT P0, [R20+URZ+0x20], R7 ;  /* 0x00002007140075a7 */ /* 0x001064000800017f */
[----:B-1----:R-:W-:Y:S05]  /*6c50*/  @!P0 NANOSLEEP.SYNCS 0x989680 ;  /* 0x009896800000895d */ /* 0x002fea0003900000 */
[----:B------:R-:W1:Y:S02]  /*6c60*/  @!P0 SYNCS.PHASECHK.TRANS64 P0, [R20+URZ+0x20], R7 ;  /* 0x00002007140085a7 */ /* 0x000e64000800007f */
[----:B-1----:R-:W-:Y:S05]  /*6c70*/  @!P0 BRA `(.L_x_113) ;  /* 0xfffffffc00f08947 */ /* 0x002fea000383ffff */
[----:B------:R-:W-:Y:S05]  /*6c80*/  BRA `(.L_x_132) ;  /* 0xfffffff000787947 */ /* 0x000fea000383ffff */
.L_x_121:
[----:B------:R-:W-:Y:S01]  /*6c90*/  BSSY B0, `(.L_x_133) ;  /* 0x0000006000007945 */ /* 0x000fe20003800000 */
[----:B------:R-:W-:-:S07]  /*6ca0*/  IMAD.MOV.U32 R6, RZ, RZ, -0x1 ;  /* 0xffffffffff067424 */ /* 0x000fce00078e00ff */
[----:B------:R-:W-:Y:S05]  /*6cb0*/  WARPSYNC.COLLECTIVE R6, `(.L_x_134) ;  /* 0x00000000060c7348 */ /* 0x000fea0003c00000 */
[----:B------:R-:W-:Y:S02]  /*6cc0*/  ELECT P0, UR62, PT ;  /* 0x00000000003e782f */ /* 0x000fe40003800000 */
[----:B------:R-:W-:Y:S01]  /*6cd0*/  MOV R6, UR62 ;  /* 0x0000003e00067c02 */ /* 0x000fe20008000f00 */
[----:B------:R-:W-:Y:S10]  /*6ce0*/  ENDCOLLECTIVE ;  /* 0x000000000000791b */ /* 0x000ff40003800000 */
.L_x_134:
[----:B------:R-:W-:Y:S05]  /*6cf0*/  BSYNC B0 ;  /* 0x0000000000007941 */ /* 0x000fea0003800000 */
.L_x_133:
[----:B------:R-:W-:Y:S05]  /*6d00*/  BRA `(.L_x_135) ;  /* 0xfffffff800c87947 */ /* 0x000fea000383ffff */
.L_x_125:
[----:B0-----:R0:W1:Y:S02]  /*6d10*/  SYNCS.PHASECHK.TRANS64.TRYWAIT P0, [R5+URZ], R2 ;  /* 0x00000002050075a7 */ /* 0x001064000800017f */
[----:B-1----:R-:W-:Y:S05]  /*6d20*/  @!P0 NANOSLEEP.SYNCS 0x989680 ;  /* 0x009896800000895d */ /* 0x002fea0003900000 */
[----:B------:R-:W1:Y:S02]  /*6d30*/  @!P0 SYNCS.PHASECHK.TRANS64 P0, [R5+URZ], R2 ;  /* 0x00000002050085a7 */ /* 0x000e64000800007f */
[----:B-1----:R-:W-:Y:S05]  /*6d40*/  @!P0 BRA `(.L_x_125) ;  /* 0xfffffffc00f08947 */ /* 0x002fea000383ffff */
[----:B------:R-:W-:Y:S05]  /*6d50*/  BRA `(.L_x_136) ;  /* 0xfffffffc00087947 */ /* 0x000fea000383ffff */
.L_x_126:
[----:B0-----:R0:W1:Y:S02]  /*6d60*/  SYNCS.PHASECHK.TRANS64.TRYWAIT P0, [R7+URZ], R4 ;  /* 0x00000004070075a7 */ /* 0x001064000800017f */
[----:B-1----:R-:W-:Y:S05]  /*6d70*/  @!P0 NANOSLEEP.SYNCS 0x989680 ;  /* 0x009896800000895d */ /* 0x002fea0003900000 */
[----:B------:R-:W1:Y:S02]  /*6d80*/  @!P0 SYNCS.PHASECHK.TRANS64 P0, [R7+URZ], R4 ;  /* 0x00000004070085a7 */ /* 0x000e64000800007f */
[----:B-1----:R-:W-:Y:S05]  /*6d90*/  @!P0 BRA `(.L_x_126) ;  /* 0xfffffffc00f08947 */ /* 0x002fea000383ffff */
[----:B------:R-:W-:Y:S05]  /*6da0*/  BRA `(.L_x_137) ;  /* 0xfffffffc00187947 */ /* 0x000fea000383ffff */
.L_x_127:
[----:B-1----:R1:W2:Y:S02]  /*6db0*/  SYNCS.PHASECHK.TRANS64.TRYWAIT P0, [R6+URZ], R5 ;  /* 0x00000005060075a7 */ /* 0x0022a4000800017f */
[----:B--2---:R-:W-:Y:S05]  /*6dc0*/  @!P0 NANOSLEEP.SYNCS 0x989680 ;  /* 0x009896800000895d */ /* 0x004fea0003900000 */
[----:B------:R-:W2:Y:S02]  /*6dd0*/  @!P0 SYNCS.PHASECHK.TRANS64 P0, [R6+URZ], R5 ;  /* 0x00000005060085a7 */ /* 0x000ea4000800007f */
[----:B--2---:R-:W-:Y:S05]  /*6de0*/  @!P0 BRA `(.L_x_127) ;  /* 0xfffffffc00f08947 */ /* 0x004fea000383ffff */
[----:B------:R-:W-:Y:S05]  /*6df0*/  BRA `(.L_x_138) ;  /* 0xfffffffc00207947 */ /* 0x000fea000383ffff */
.L_x_139:
[----:B------:R-:W-:-:S00]  /*6e00*/  BRA `(.L_x_139) ;  /* 0xfffffffc00fc7947 */ /* 0x000fc0000383ffff */
[----:B------:R-:W-:-:S00]  /*6e10*/  NOP ;  /* 0x0000000000007918 */ /* 0x000fc00000000000 */
        /* <DEDUP_REMOVED lines=14> */
.L_x_140:


//--------------------- .nv.shared._ZN7cutlass13device_kernelINS_4gemm6kernel13GemmUniversalIN4cute5tupleIJiiiiEEENS1_10collective13CollectiveMmaINS1_37MainloopSm90TmaGmmaWarpSpecializedFP8ILi4ENS5_IJNS4_1CILi1EEENSA_ILi2EEESB_EEENS1_35KernelTmaWarpSpecializedCooperativeEEENS5_IJNSA_ILi128EEENSA_ILi64EEESG_EEENS_12float_e4m3_tENS5_IJlSB_lEEESJ_SK_NS4_8TiledMMAINS4_8MMA_AtomIJNS4_4SM904GMMA30MMA_64x64x32_F32E4M3E4M3_SS_TNILNSO_7ScaleInE1ELSQ_1EEEEEENS4_6LayoutINS5_IJSC_SB_SB_EEENS5_IJSB_NSA_ILi0EEESV_EEEEENS5_IJNS4_10UnderscoreESY_SY_EEEEENS4_23SM90_TMA_LOAD_MULTICASTENS4_14ComposedLayoutINS4_7SwizzleILi3ELi4ELi3EEENS4_18smem_ptr_flag_bitsILi8EEENST_INS5_IJNSA_ILi8EEESG_EEENS5_IJSG_SB_EEEEEEEvNS4_8identityENS4_13SM90_TMA_LOADES1B_vS1C_EENS_8epilogue10collective6detail29Sm90TmaWarpSpecializedAdapterINS1G_15DefaultEpilogueISJ_SK_SK_NS1F_6thread17LinearCombinationISJ_Li1EffLNS1K_9ScaleType4KindE0ELNS_15FloatRoundStyleE2ESJ_EENS1_15EpilogueDefaultEEEEEvvEEEEvNT_6ParamsE --------------------------
	.section	.nv.shared._ZN7cutlass13device_kernelINS_4gemm6kernel13GemmUniversalIN4cute5tupleIJiiiiEEENS1_10collective13CollectiveMmaINS1_37MainloopSm90TmaGmmaWarpSpecializedFP8ILi4ENS5_IJNS4_1CILi1EEENSA_ILi2EEESB_EEENS1_35KernelTmaWarpSpecializedCooperativeEEENS5_IJNSA_ILi128EEENSA_ILi64EEESG_EEENS_12float_e4m3_tENS5_IJlSB_lEEESJ_SK_NS4_8TiledMMAINS4_8MMA_AtomIJNS4_4SM904GMMA30MMA_64x64x32_F32E4M3E4M3_SS_TNILNSO_7ScaleInE1ELSQ_1EEEEEENS4_6LayoutINS5_IJSC_SB_SB_EEENS5_IJSB_NSA_ILi0EEESV_EEEEENS5_IJNS4_10UnderscoreESY_SY_EEEEENS4_23SM90_TMA_LOAD_MULTICASTENS4_14ComposedLayoutINS4_7SwizzleILi3ELi4ELi3EEENS4_18smem_ptr_flag_bitsILi8EEENST_INS5_IJNSA_ILi8EEESG_EEENS5_IJSG_SB_EEEEEEEvNS4_8identityENS4_13SM90_TMA_LOADES1B_vS1C_EENS_8epilogue10collective6detail29Sm90TmaWarpSpecializedAdapterINS1G_15DefaultEpilogueISJ_SK_SK_NS1F_6thread17LinearCombinationISJ_Li1EffLNS1K_9ScaleType4KindE0ELNS_15FloatRoundStyleE2ESJ_EENS1_15EpilogueDefaultEEEEEvvEEEEvNT_6ParamsE,"aw",@nobits
	.sectionflags	@""
	.align	16
	.zero		1024


//--------------------- .nv.shared.reserved.0     --------------------------
	.section	.nv.shared.reserved.0,"aw",@nobits
	.weak		__nv_reservedSMEM_offset_0_alias
	.size		__nv_reservedSMEM_offset_0_alias, 0, 0
	.other		__nv_reservedSMEM_offset_0_alias,@"STO_CUDA_RESERVED_SHARED STV_DEFAULT"
__nv_reservedSMEM_offset_0_alias:
	.zero		0


//--------------------- .nv.global                --------------------------
	.section	.nv.global,"aw",@nobits
.nv.global:
	.type		_ZN39_INTERNAL_75e3c3fa_4_k_cu_46cf9aa5_46884cute1_E,@object
	.size		_ZN39_INTERNAL_75e3c3fa_4_k_cu_46cf9aa5_46884cute1_E,(_ZN39_INTERNAL_75e3c3fa_4_k_cu_46cf9aa5_46884cuda3std3__45__cpo6cbeginE - _ZN39_INTERNAL_75e3c3fa_4_k_cu_46cf9aa5_46884cute1_E)
_ZN39_INTERNAL_75e3c3fa_4_k_cu_46cf9aa5_46884cute1_E:
	.zero		1
	.type		_ZN39_INTERNAL_75e3c3fa_4_k_cu_46cf9aa5_46884cuda3std3__45__cpo6cbeginE,@object
	.size		_ZN39_INTERNAL_75e3c3fa_4_k_cu_46cf9aa5_46884cuda3std3__45__cpo6cbeginE,(_ZN39_INTERNAL_75e3c3fa_4_k_cu_46cf9aa5_46884cuda3std3__48in_placeE - _ZN39_INTERNAL_75e3c3fa_4_k_cu_46cf9aa5_46884cuda3std3__45__cpo6cbeginE)
_ZN39_INTERNAL_75e3c3fa_4_k_cu_46cf9aa5_46884cuda3std3__45__cpo6cbeginE:
	.zero		1
	.type		_ZN39_INTERNAL_75e3c3fa_4_k_cu_46cf9aa5_46884cuda3std3__48in_placeE,@object
	.size		_ZN39_INTERNAL_75e3c3fa_4_k_cu_46cf9aa5_46884cuda3std3__48in_placeE,(_ZN39_INTERNAL_75e3c3fa_4_k_cu_46cf9aa5_46884cuda3std6ranges3__45__cpo9iter_moveE - _ZN39_INTERNAL_75e3c3fa_4_k_cu_46cf9aa5_46884cuda3std3__48in_placeE)
_ZN39_INTERNAL_75e3c3fa_4_k_cu_46cf9aa5_46884cuda3std3__48in_placeE:
	.zero		1
	.type		_ZN39_INTERNAL_75e3c3fa_4_k_cu_46cf9aa5_46884cuda3std6ranges3__45__cpo9iter_moveE,@object
	.size		_ZN39_INTERNAL_75e3c3fa_4_k_cu_46cf9aa5_46884cuda3std6ranges3__45__cpo9iter_moveE,(_ZN39_INTERNAL_75e3c3fa_4_k_cu_46cf9aa5_46884cuda3std3__45__cpo5beginE - _ZN39_INTERNAL_75e3c3fa_4_k_cu_46cf9aa5_46884cuda3std6ranges3__45__cpo9iter_moveE)
_ZN39_INTERNAL_75e3c3fa_4_k_cu_46cf9aa5_46884cuda3std6ranges3__45__cpo9iter_moveE:
	.zero		1
	.type		_ZN39_INTERNAL_75e3c3fa_4_k_cu_46cf9aa5_46884cuda3std3__45__cpo5beginE,@object
	.size		_ZN39_INTERNAL_75e3c3fa_4_k_cu_46cf9aa5_46884cuda3std3__45__cpo5beginE,(_ZN39_INTERNAL_75e3c3fa_4_k_cu_46cf9aa5_46884cuda3std3__441_GLOBAL__N__75e3c3fa_4_k_cu_46cf9aa5_46886ignoreE - _ZN39_INTERNAL_75e3c3fa_4_k_cu_46cf9aa5_46884cuda3std3__45__cpo5beginE)
_ZN39_INTERNAL_75e3c3fa_4_k_cu_46cf9aa5_46884cuda3std3__45__cpo5beginE:
	.zero		1
	.type		_ZN39_INTERNAL_75e3c3fa_4_k_cu_46cf9aa5_46884cuda3std3__441_GLOBAL__N__75e3c3fa_4_k_cu_46cf9aa5_46886ignoreE,@object
	.size		_ZN39_INTERNAL_75e3c3fa_4_k_cu_46cf9aa5_46884cuda3std3__441_GLOBAL__N__75e3c3fa_4_k_cu_46cf9aa5_46886ignoreE,(_ZN39_INTERNAL_75e3c3fa_4_k_cu_46cf9aa5_46884cute7productE - _ZN39_INTERNAL_75e3c3fa_4_k_cu_46cf9aa5_46884cuda3std3__441_GLOBAL__N__75e3c3fa_4_k_cu_46cf9aa5_46886ignoreE)
_ZN39_INTERNAL_75e3c3fa_4_k_cu_46cf9aa5_46884cuda3std3__441_GLOBAL__N__75e3c3fa_4_k_cu_46cf9aa5_46886ignoreE:
	.zero		1
	.type		_ZN39_INTERNAL_75e3c3fa_4_k_cu_46cf9aa5_46884cute7productE,@object
	.size		_ZN39_INTERNAL_75e3c3fa_4_k_cu_46cf9aa5_46884cute7productE,(_ZN39_INTERNAL_75e3c3fa_4_k_cu_46cf9aa5_46884cuda3std3__45__cpo3endE - _ZN39_INTERNAL_75e3c3fa_4_k_cu_46cf9aa5_46884cute7productE)
_ZN39_INTERNAL_75e3c3fa_4_k_cu_46cf9aa5_46884cute7productE:
	.zero		1
	.type		_ZN39_INTERNAL_75e3c3fa_4_k_cu_46cf9aa5_46884cuda3std3__45__cpo3endE,@object
	.size		_ZN39_INTERNAL_75e3c3fa_4_k_cu_46cf9aa5_46884cuda3std3__45__cpo3endE,(_ZN39_INTERNAL_75e3c3fa_4_k_cu_46cf9aa5_46884cuda3std3__419piecewise_constructE - _ZN39_INTERNAL_75e3c3fa_4_k_cu_46cf9aa5_46884cuda3std3__45__cpo3endE)
_ZN39_INTERNAL_75e3c3fa_4_k_cu_46cf9aa5_46884cuda3std3__45__cpo3endE:
	.zero		1
	.type		_ZN39_INTERNAL_75e3c3fa_4_k_cu_46cf9aa5_46884cuda3std3__419piecewise_constructE,@object
	.size		_ZN39_INTERNAL_75e3c3fa_4_k_cu_46cf9aa5_46884cuda3std3__419piecewise_constructE,(_ZN39_INTERNAL_75e3c3fa_4_k_cu_46cf9aa5_46884cuda3std3__45__cpo4cendE - _ZN39_INTERNAL_75e3c3fa_4_k_cu_46cf9aa5_46884cuda3std3__419piecewise_constructE)
_ZN39_INTERNAL_75e3c3fa_4_k_cu_46cf9aa5_46884cuda3std3__419piecewise_constructE:
	.zero		1
	.type		_ZN39_INTERNAL_75e3c3fa_4_k_cu_46cf9aa5_46884cuda3std3__45__cpo4cendE,@object
	.size		_ZN39_INTERNAL_75e3c3fa_4_k_cu_46cf9aa5_46884cuda3std3__45__cpo4cendE,(_ZN39_INTERNAL_75e3c3fa_4_k_cu_46cf9aa5_46884cuda3std6ranges3__45__cpo4swapE - _ZN39_INTERNAL_75e3c3fa_4_k_cu_46cf9aa5_46884cuda3std3__45__cpo4cendE)
_ZN39_INTERNAL_75e3c3fa_4_k_cu_46cf9aa5_46884cuda3std3__45__cpo4cendE:
	.zero		1
	.type		_ZN39_INTERNAL_75e3c3fa_4_k_cu_46cf9aa5_46884cuda3std6ranges3__45__cpo4swapE,@object
	.size		_ZN39_INTERNAL_75e3c3fa_4_k_cu_46cf9aa5_46884cuda3std6ranges3__45__cpo4swapE,(.L_7 - _ZN39_INTERNAL_75e3c3fa_4_k_cu_46cf9aa5_46884cuda3std6ranges3__45__cpo4swapE)
_ZN39_INTERNAL_75e3c3fa_4_k_cu_46cf9aa5_46884cuda3std6ranges3__45__cpo4swapE:
	.zero		1
.L_7:


//--------------------- .nv.constant0._ZN7cutlass13device_kernelINS_4gemm6kernel13GemmUniversalIN4cute5tupleIJiiiiEEENS1_10collective13CollectiveMmaINS1_37MainloopSm90TmaGmmaWarpSpecializedFP8ILi4ENS5_IJNS4_1CILi1EEENSA_ILi2EEESB_EEENS1_35KernelTmaWarpSpecializedCooperativeEEENS5_IJNSA_ILi128EEENSA_ILi64EEESG_EEENS_12float_e4m3_tENS5_IJlSB_lEEESJ_SK_NS4_8TiledMMAINS4_8MMA_AtomIJNS4_4SM904GMMA30MMA_64x64x32_F32E4M3E4M3_SS_TNILNSO_7ScaleInE1ELSQ_1EEEEEENS4_6LayoutINS5_IJSC_SB_SB_EEENS5_IJSB_NSA_ILi0EEESV_EEEEENS5_IJNS4_10UnderscoreESY_SY_EEEEENS4_23SM90_TMA_LOAD_MULTICASTENS4_14ComposedLayoutINS4_7SwizzleILi3ELi4ELi3EEENS4_18smem_ptr_flag_bitsILi8EEENST_INS5_IJNSA_ILi8EEESG_EEENS5_IJSG_SB_EEEEEEEvNS4_8identityENS4_13SM90_TMA_LOADES1B_vS1C_EENS_8epilogue10collective6detail29Sm90TmaWarpSpecializedAdapterINS1G_15DefaultEpilogueISJ_SK_SK_NS1F_6thread17LinearCombinationISJ_Li1EffLNS1K_9ScaleType4KindE0ELNS_15FloatRoundStyleE2ESJ_EENS1_15EpilogueDefaultEEEEEvvEEEEvNT_6ParamsE --------------------------
	.section	.nv.constant0._ZN7cutlass13device_kernelINS_4gemm6kernel13GemmUniversalIN4cute5tupleIJiiiiEEENS1_10collective13CollectiveMmaINS1_37MainloopSm90TmaGmmaWarpSpecializedFP8ILi4ENS5_IJNS4_1CILi1EEENSA_ILi2EEESB_EEENS1_35KernelTmaWarpSpecializedCooperativeEEENS5_IJNSA_ILi128EEENSA_ILi64EEESG_EEENS_12float_e4m3_tENS5_IJlSB_lEEESJ_SK_NS4_8TiledMMAINS4_8MMA_AtomIJNS4_4SM904GMMA30MMA_64x64x32_F32E4M3E4M3_SS_TNILNSO_7ScaleInE1ELSQ_1EEEEEENS4_6LayoutINS5_IJSC_SB_SB_EEENS5_IJSB_NSA_ILi0EEESV_EEEEENS5_IJNS4_10UnderscoreESY_SY_EEEEENS4_23SM90_TMA_LOAD_MULTICASTENS4_14ComposedLayoutINS4_7SwizzleILi3ELi4ELi3EEENS4_18smem_ptr_flag_bitsILi8EEENST_INS5_IJNSA_ILi8EEESG_EEENS5_IJSG_SB_EEEEEEEvNS4_8identityENS4_13SM90_TMA_LOADES1B_vS1C_EENS_8epilogue10collective6detail29Sm90TmaWarpSpecializedAdapterINS1G_15DefaultEpilogueISJ_SK_SK_NS1F_6thread17LinearCombinationISJ_Li1EffLNS1K_9ScaleType4KindE0ELNS_15FloatRoundStyleE2ESJ_EENS1_15EpilogueDefaultEEEEEvvEEEEvNT_6ParamsE,"a",@progbits
	.sectionflags	@""
	.align	4
.nv.constant0._ZN7cutlass13device_kernelINS_4gemm6kernel13GemmUniversalIN4cute5tupleIJiiiiEEENS1_10collective13CollectiveMmaINS1_37MainloopSm90TmaGmmaWarpSpecializedFP8ILi4ENS5_IJNS4_1CILi1EEENSA_ILi2EEESB_EEENS1_35KernelTmaWarpSpecializedCooperativeEEENS5_IJNSA_ILi128EEENSA_ILi64EEESG_EEENS_12float_e4m3_tENS5_IJlSB_lEEESJ_SK_NS4_8TiledMMAINS4_8MMA_AtomIJNS4_4SM904GMMA30MMA_64x64x32_F32E4M3E4M3_SS_TNILNSO_7ScaleInE1ELSQ_1EEEEEENS4_6LayoutINS5_IJSC_SB_SB_EEENS5_IJSB_NSA_ILi0EEESV_EEEEENS5_IJNS4_10UnderscoreESY_SY_EEEEENS4_23SM90_TMA_LOAD_MULTICASTENS4_14ComposedLayoutINS4_7SwizzleILi3ELi4ELi3EEENS4_18smem_ptr_flag_bitsILi8EEENST_INS5_IJNSA_ILi8EEESG_EEENS5_IJSG_SB_EEEEEEEvNS4_8identityENS4_13SM90_TMA_LOADES1B_vS1C_EENS_8epilogue10collective6detail29Sm90TmaWarpSpecializedAdapterINS1G_15DefaultEpilogueISJ_SK_SK_NS1F_6thread17LinearCombinationISJ_Li1EffLNS1K_9ScaleType4KindE0ELNS_15FloatRoundStyleE2ESJ_EENS1_15EpilogueDefaultEEEEEvvEEEEvNT_6ParamsE:
	.zero		1664


//--------------------- SYMBOLS --------------------------

	.type		.nv.reservedSmem.offset0,@object
	.size		.nv.reservedSmem.offset0,0x4
